//
// Generated by NVIDIA NVVM Compiler
//
// Compiler Build ID: CL-36424714
// Cuda compilation tools, release 13.0, V13.0.88
// Based on NVVM 20.0.0
//

.version 9.0
.target sm_100
.address_size 64

	// .globl	_Z29species_diffusion_flux_kernelPKdS0_S0_S0_S0_PdS1_S1_iiiii

.visible .entry _Z29species_diffusion_flux_kernelPKdS0_S0_S0_S0_PdS1_S1_iiiii(
	.param .u64 .ptr .align 1 _Z29species_diffusion_flux_kernelPKdS0_S0_S0_S0_PdS1_S1_iiiii_param_0,
	.param .u64 .ptr .align 1 _Z29species_diffusion_flux_kernelPKdS0_S0_S0_S0_PdS1_S1_iiiii_param_1,
	.param .u64 .ptr .align 1 _Z29species_diffusion_flux_kernelPKdS0_S0_S0_S0_PdS1_S1_iiiii_param_2,
	.param .u64 .ptr .align 1 _Z29species_diffusion_flux_kernelPKdS0_S0_S0_S0_PdS1_S1_iiiii_param_3,
	.param .u64 .ptr .align 1 _Z29species_diffusion_flux_kernelPKdS0_S0_S0_S0_PdS1_S1_iiiii_param_4,
	.param .u64 .ptr .align 1 _Z29species_diffusion_flux_kernelPKdS0_S0_S0_S0_PdS1_S1_iiiii_param_5,
	.param .u64 .ptr .align 1 _Z29species_diffusion_flux_kernelPKdS0_S0_S0_S0_PdS1_S1_iiiii_param_6,
	.param .u64 .ptr .align 1 _Z29species_diffusion_flux_kernelPKdS0_S0_S0_S0_PdS1_S1_iiiii_param_7,
	.param .u32 _Z29species_diffusion_flux_kernelPKdS0_S0_S0_S0_PdS1_S1_iiiii_param_8,
	.param .u32 _Z29species_diffusion_flux_kernelPKdS0_S0_S0_S0_PdS1_S1_iiiii_param_9,
	.param .u32 _Z29species_diffusion_flux_kernelPKdS0_S0_S0_S0_PdS1_S1_iiiii_param_10,
	.param .u32 _Z29species_diffusion_flux_kernelPKdS0_S0_S0_S0_PdS1_S1_iiiii_param_11,
	.param .u32 _Z29species_diffusion_flux_kernelPKdS0_S0_S0_S0_PdS1_S1_iiiii_param_12
)
{
	.reg .pred 	%p<6>;
	.reg .b32 	%r<27>;
	.reg .b64 	%rd<38>;
	.reg .b64 	%fd<27>;

	ld.param.u64 	%rd2, [_Z29species_diffusion_flux_kernelPKdS0_S0_S0_S0_PdS1_S1_iiiii_param_1];
	ld.param.u64 	%rd4, [_Z29species_diffusion_flux_kernelPKdS0_S0_S0_S0_PdS1_S1_iiiii_param_3];
	ld.param.u64 	%rd5, [_Z29species_diffusion_flux_kernelPKdS0_S0_S0_S0_PdS1_S1_iiiii_param_4];
	ld.param.u64 	%rd6, [_Z29species_diffusion_flux_kernelPKdS0_S0_S0_S0_PdS1_S1_iiiii_param_5];
	ld.param.u64 	%rd7, [_Z29species_diffusion_flux_kernelPKdS0_S0_S0_S0_PdS1_S1_iiiii_param_6];
	ld.param.u64 	%rd8, [_Z29species_diffusion_flux_kernelPKdS0_S0_S0_S0_PdS1_S1_iiiii_param_7];
	ld.param.u32 	%r4, [_Z29species_diffusion_flux_kernelPKdS0_S0_S0_S0_PdS1_S1_iiiii_param_8];
	ld.param.u32 	%r8, [_Z29species_diffusion_flux_kernelPKdS0_S0_S0_S0_PdS1_S1_iiiii_param_9];
	ld.param.u32 	%r6, [_Z29species_diffusion_flux_kernelPKdS0_S0_S0_S0_PdS1_S1_iiiii_param_10];
	ld.param.u32 	%r7, [_Z29species_diffusion_flux_kernelPKdS0_S0_S0_S0_PdS1_S1_iiiii_param_12];
	mov.u32 	%r9, %ctaid.x;
	mov.u32 	%r10, %ntid.x;
	mov.u32 	%r11, %tid.x;
	mad.lo.s32 	%r1, %r9, %r10, %r11;
	mov.u32 	%r12, %ctaid.y;
	mov.u32 	%r13, %ntid.y;
	mov.u32 	%r14, %tid.y;
	mad.lo.s32 	%r15, %r12, %r13, %r14;
	mov.u32 	%r16, %ctaid.z;
	mov.u32 	%r17, %ntid.z;
	mov.u32 	%r18, %tid.z;
	mad.lo.s32 	%r3, %r16, %r17, %r18;
	setp.gt.s32 	%p1, %r1, %r4;
	setp.gt.s32 	%p2, %r15, %r8;
	or.pred  	%p3, %p1, %p2;
	setp.gt.s32 	%p4, %r3, %r6;
	or.pred  	%p5, %p3, %p4;
	@%p5 bra 	$L__BB0_2;
	ld.param.u64 	%rd37, [_Z29species_diffusion_flux_kernelPKdS0_S0_S0_S0_PdS1_S1_iiiii_param_2];
	ld.param.u64 	%rd36, [_Z29species_diffusion_flux_kernelPKdS0_S0_S0_S0_PdS1_S1_iiiii_param_0];
	cvta.to.global.u64 	%rd9, %rd36;
	cvta.to.global.u64 	%rd10, %rd37;
	cvta.to.global.u64 	%rd11, %rd2;
	cvta.to.global.u64 	%rd12, %rd6;
	cvta.to.global.u64 	%rd13, %rd4;
	cvta.to.global.u64 	%rd14, %rd7;
	cvta.to.global.u64 	%rd15, %rd5;
	cvta.to.global.u64 	%rd16, %rd8;
	add.s32 	%r19, %r6, 2;
	add.s32 	%r20, %r8, 2;
	add.s32 	%r21, %r4, 2;
	mad.lo.s32 	%r22, %r21, %r15, %r1;
	mul.lo.s32 	%r23, %r20, %r21;
	mad.lo.s32 	%r24, %r23, %r3, %r22;
	mul.lo.s32 	%r25, %r23, %r19;
	mad.lo.s32 	%r26, %r25, %r7, %r24;
	mul.wide.s32 	%rd17, %r26, 8;
	add.s64 	%rd18, %rd9, %rd17;
	ld.global.nc.f64 	%fd1, [%rd18+8];
	ld.global.nc.f64 	%fd2, [%rd18];
	sub.f64 	%fd3, %fd1, %fd2;
	mul.wide.s32 	%rd19, %r1, 8;
	add.s64 	%rd20, %rd10, %rd19;
	ld.global.nc.f64 	%fd4, [%rd20];
	mul.f64 	%fd5, %fd3, %fd4;
	mul.wide.s32 	%rd21, %r24, 8;
	add.s64 	%rd22, %rd11, %rd21;
	ld.global.nc.f64 	%fd6, [%rd22+8];
	ld.global.nc.f64 	%fd7, [%rd22];
	add.f64 	%fd8, %fd6, %fd7;
	mul.f64 	%fd9, %fd8, 0d3FE0000000000000;
	mul.f64 	%fd10, %fd5, %fd9;
	add.s64 	%rd23, %rd12, %rd17;
	st.global.f64 	[%rd23], %fd10;
	mul.wide.s32 	%rd24, %r21, 8;
	add.s64 	%rd25, %rd18, %rd24;
	ld.global.nc.f64 	%fd11, [%rd25];
	sub.f64 	%fd12, %fd11, %fd2;
	mul.wide.u32 	%rd26, %r15, 8;
	add.s64 	%rd27, %rd13, %rd26;
	ld.global.nc.f64 	%fd13, [%rd27];
	mul.f64 	%fd14, %fd12, %fd13;
	add.s64 	%rd28, %rd22, %rd24;
	ld.global.nc.f64 	%fd15, [%rd28];
	add.f64 	%fd16, %fd15, %fd7;
	mul.f64 	%fd17, %fd16, 0d3FE0000000000000;
	mul.f64 	%fd18, %fd14, %fd17;
	add.s64 	%rd29, %rd14, %rd17;
	st.global.f64 	[%rd29], %fd18;
	mul.wide.s32 	%rd30, %r23, 8;
	add.s64 	%rd31, %rd18, %rd30;
	ld.global.nc.f64 	%fd19, [%rd31];
	sub.f64 	%fd20, %fd19, %fd2;
	mul.wide.u32 	%rd32, %r3, 8;
	add.s64 	%rd33, %rd15, %rd32;
	ld.global.nc.f64 	%fd21, [%rd33];
	mul.f64 	%fd22, %fd20, %fd21;
	add.s64 	%rd34, %rd22, %rd30;
	ld.global.nc.f64 	%fd23, [%rd34];
	add.f64 	%fd24, %fd23, %fd7;
	mul.f64 	%fd25, %fd24, 0d3FE0000000000000;
	mul.f64 	%fd26, %fd22, %fd25;
	add.s64 	%rd35, %rd16, %rd17;
	st.global.f64 	[%rd35], %fd26;
$L__BB0_2:
	ret;

}
	// .globl	_Z29thermal_diffusion_flux_kernelPKdS0_S0_S0_S0_PdS1_S1_iii
.visible .entry _Z29thermal_diffusion_flux_kernelPKdS0_S0_S0_S0_PdS1_S1_iii(
	.param .u64 .ptr .align 1 _Z29thermal_diffusion_flux_kernelPKdS0_S0_S0_S0_PdS1_S1_iii_param_0,
	.param .u64 .ptr .align 1 _Z29thermal_diffusion_flux_kernelPKdS0_S0_S0_S0_PdS1_S1_iii_param_1,
	.param .u64 .ptr .align 1 _Z29thermal_diffusion_flux_kernelPKdS0_S0_S0_S0_PdS1_S1_iii_param_2,
	.param .u64 .ptr .align 1 _Z29thermal_diffusion_flux_kernelPKdS0_S0_S0_S0_PdS1_S1_iii_param_3,
	.param .u64 .ptr .align 1 _Z29thermal_diffusion_flux_kernelPKdS0_S0_S0_S0_PdS1_S1_iii_param_4,
	.param .u64 .ptr .align 1 _Z29thermal_diffusion_flux_kernelPKdS0_S0_S0_S0_PdS1_S1_iii_param_5,
	.param .u64 .ptr .align 1 _Z29thermal_diffusion_flux_kernelPKdS0_S0_S0_S0_PdS1_S1_iii_param_6,
	.param .u64 .ptr .align 1 _Z29thermal_diffusion_flux_kernelPKdS0_S0_S0_S0_PdS1_S1_iii_param_7,
	.param .u32 _Z29thermal_diffusion_flux_kernelPKdS0_S0_S0_S0_PdS1_S1_iii_param_8,
	.param .u32 _Z29thermal_diffusion_flux_kernelPKdS0_S0_S0_S0_PdS1_S1_iii_param_9,
	.param .u32 _Z29thermal_diffusion_flux_kernelPKdS0_S0_S0_S0_PdS1_S1_iii_param_10
)
{
	.reg .pred 	%p<6>;
	.reg .b32 	%r<23>;
	.reg .b64 	%rd<39>;
	.reg .b64 	%fd<27>;

	ld.param.u64 	%rd2, [_Z29thermal_diffusion_flux_kernelPKdS0_S0_S0_S0_PdS1_S1_iii_param_1];
	ld.param.u64 	%rd4, [_Z29thermal_diffusion_flux_kernelPKdS0_S0_S0_S0_PdS1_S1_iii_param_3];
	ld.param.u64 	%rd5, [_Z29thermal_diffusion_flux_kernelPKdS0_S0_S0_S0_PdS1_S1_iii_param_4];
	ld.param.u64 	%rd8, [_Z29thermal_diffusion_flux_kernelPKdS0_S0_S0_S0_PdS1_S1_iii_param_7];
	ld.param.u32 	%r4, [_Z29thermal_diffusion_flux_kernelPKdS0_S0_S0_S0_PdS1_S1_iii_param_8];
	ld.param.u32 	%r6, [_Z29thermal_diffusion_flux_kernelPKdS0_S0_S0_S0_PdS1_S1_iii_param_9];
	ld.param.u32 	%r7, [_Z29thermal_diffusion_flux_kernelPKdS0_S0_S0_S0_PdS1_S1_iii_param_10];
	mov.u32 	%r8, %ctaid.x;
	mov.u32 	%r9, %ntid.x;
	mov.u32 	%r10, %tid.x;
	mad.lo.s32 	%r1, %r8, %r9, %r10;
	mov.u32 	%r11, %ctaid.y;
	mov.u32 	%r12, %ntid.y;
	mov.u32 	%r13, %tid.y;
	mad.lo.s32 	%r14, %r11, %r12, %r13;
	mov.u32 	%r15, %ctaid.z;
	mov.u32 	%r16, %ntid.z;
	mov.u32 	%r17, %tid.z;
	mad.lo.s32 	%r3, %r15, %r16, %r17;
	setp.gt.s32 	%p1, %r1, %r4;
	setp.gt.s32 	%p2, %r14, %r6;
	or.pred  	%p3, %p1, %p2;
	setp.gt.s32 	%p4, %r3, %r7;
	or.pred  	%p5, %p3, %p4;
	@%p5 bra 	$L__BB1_2;
	ld.param.u64 	%rd38, [_Z29thermal_diffusion_flux_kernelPKdS0_S0_S0_S0_PdS1_S1_iii_param_6];
	ld.param.u64 	%rd37, [_Z29thermal_diffusion_flux_kernelPKdS0_S0_S0_S0_PdS1_S1_iii_param_5];
	ld.param.u64 	%rd36, [_Z29thermal_diffusion_flux_kernelPKdS0_S0_S0_S0_PdS1_S1_iii_param_2];
	ld.param.u64 	%rd35, [_Z29thermal_diffusion_flux_kernelPKdS0_S0_S0_S0_PdS1_S1_iii_param_0];
	cvta.to.global.u64 	%rd9, %rd35;
	cvta.to.global.u64 	%rd10, %rd36;
	cvta.to.global.u64 	%rd11, %rd2;
	cvta.to.global.u64 	%rd12, %rd37;
	cvta.to.global.u64 	%rd13, %rd4;
	cvta.to.global.u64 	%rd14, %rd38;
	cvta.to.global.u64 	%rd15, %rd5;
	cvta.to.global.u64 	%rd16, %rd8;
	add.s32 	%r18, %r6, 2;
	add.s32 	%r19, %r4, 2;
	mad.lo.s32 	%r20, %r19, %r14, %r1;
	mul.lo.s32 	%r21, %r18, %r19;
	mad.lo.s32 	%r22, %r21, %r3, %r20;
	mul.wide.s32 	%rd17, %r22, 8;
	add.s64 	%rd18, %rd9, %rd17;
	ld.global.nc.f64 	%fd1, [%rd18+8];
	ld.global.nc.f64 	%fd2, [%rd18];
	sub.f64 	%fd3, %fd1, %fd2;
	mul.wide.s32 	%rd19, %r1, 8;
	add.s64 	%rd20, %rd10, %rd19;
	ld.global.nc.f64 	%fd4, [%rd20];
	mul.f64 	%fd5, %fd3, %fd4;
	add.s64 	%rd21, %rd11, %rd17;
	ld.global.nc.f64 	%fd6, [%rd21+8];
	ld.global.nc.f64 	%fd7, [%rd21];
	add.f64 	%fd8, %fd6, %fd7;
	mul.f64 	%fd9, %fd8, 0d3FE0000000000000;
	mul.f64 	%fd10, %fd5, %fd9;
	add.s64 	%rd22, %rd12, %rd17;
	st.global.f64 	[%rd22], %fd10;
	mul.wide.s32 	%rd23, %r19, 8;
	add.s64 	%rd24, %rd18, %rd23;
	ld.global.nc.f64 	%fd11, [%rd24];
	sub.f64 	%fd12, %fd11, %fd2;
	mul.wide.u32 	%rd25, %r14, 8;
	add.s64 	%rd26, %rd13, %rd25;
	ld.global.nc.f64 	%fd13, [%rd26];
	mul.f64 	%fd14, %fd12, %fd13;
	add.s64 	%rd27, %rd21, %rd23;
	ld.global.nc.f64 	%fd15, [%rd27];
	add.f64 	%fd16, %fd15, %fd7;
	mul.f64 	%fd17, %fd16, 0d3FE0000000000000;
	mul.f64 	%fd18, %fd14, %fd17;
	add.s64 	%rd28, %rd14, %rd17;
	st.global.f64 	[%rd28], %fd18;
	mul.wide.s32 	%rd29, %r21, 8;
	add.s64 	%rd30, %rd18, %rd29;
	ld.global.nc.f64 	%fd19, [%rd30];
	sub.f64 	%fd20, %fd19, %fd2;
	mul.wide.u32 	%rd31, %r3, 8;
	add.s64 	%rd32, %rd15, %rd31;
	ld.global.nc.f64 	%fd21, [%rd32];
	mul.f64 	%fd22, %fd20, %fd21;
	add.s64 	%rd33, %rd21, %rd29;
	ld.global.nc.f64 	%fd23, [%rd33];
	add.f64 	%fd24, %fd23, %fd7;
	mul.f64 	%fd25, %fd24, 0d3FE0000000000000;
	mul.f64 	%fd26, %fd22, %fd25;
	add.s64 	%rd34, %rd16, %rd17;
	st.global.f64 	[%rd34], %fd26;
$L__BB1_2:
	ret;

}
	// .globl	_Z23vorticity_stress_kernelPKdS0_S0_S0_S0_S0_S0_PdS1_S1_S1_S1_S1_iii
.visible .entry _Z23vorticity_stress_kernelPKdS0_S0_S0_S0_S0_S0_PdS1_S1_S1_S1_S1_iii(
	.param .u64 .ptr .align 1 _Z23vorticity_stress_kernelPKdS0_S0_S0_S0_S0_S0_PdS1_S1_S1_S1_S1_iii_param_0,
	.param .u64 .ptr .align 1 _Z23vorticity_stress_kernelPKdS0_S0_S0_S0_S0_S0_PdS1_S1_S1_S1_S1_iii_param_1,
	.param .u64 .ptr .align 1 _Z23vorticity_stress_kernelPKdS0_S0_S0_S0_S0_S0_PdS1_S1_S1_S1_S1_iii_param_2,
	.param .u64 .ptr .align 1 _Z23vorticity_stress_kernelPKdS0_S0_S0_S0_S0_S0_PdS1_S1_S1_S1_S1_iii_param_3,
	.param .u64 .ptr .align 1 _Z23vorticity_stress_kernelPKdS0_S0_S0_S0_S0_S0_PdS1_S1_S1_S1_S1_iii_param_4,
	.param .u64 .ptr .align 1 _Z23vorticity_stress_kernelPKdS0_S0_S0_S0_S0_S0_PdS1_S1_S1_S1_S1_iii_param_5,
	.param .u64 .ptr .align 1 _Z23vorticity_stress_kernelPKdS0_S0_S0_S0_S0_S0_PdS1_S1_S1_S1_S1_iii_param_6,
	.param .u64 .ptr .align 1 _Z23vorticity_stress_kernelPKdS0_S0_S0_S0_S0_S0_PdS1_S1_S1_S1_S1_iii_param_7,
	.param .u64 .ptr .align 1 _Z23vorticity_stress_kernelPKdS0_S0_S0_S0_S0_S0_PdS1_S1_S1_S1_S1_iii_param_8,
	.param .u64 .ptr .align 1 _Z23vorticity_stress_kernelPKdS0_S0_S0_S0_S0_S0_PdS1_S1_S1_S1_S1_iii_param_9,
	.param .u64 .ptr .align 1 _Z23vorticity_stress_kernelPKdS0_S0_S0_S0_S0_S0_PdS1_S1_S1_S1_S1_iii_param_10,
	.param .u64 .ptr .align 1 _Z23vorticity_stress_kernelPKdS0_S0_S0_S0_S0_S0_PdS1_S1_S1_S1_S1_iii_param_11,
	.param .u64 .ptr .align 1 _Z23vorticity_stress_kernelPKdS0_S0_S0_S0_S0_S0_PdS1_S1_S1_S1_S1_iii_param_12,
	.param .u32 _Z23vorticity_stress_kernelPKdS0_S0_S0_S0_S0_S0_PdS1_S1_S1_S1_S1_iii_param_13,
	.param .u32 _Z23vorticity_stress_kernelPKdS0_S0_S0_S0_S0_S0_PdS1_S1_S1_S1_S1_iii_param_14,
	.param .u32 _Z23vorticity_stress_kernelPKdS0_S0_S0_S0_S0_S0_PdS1_S1_S1_S1_S1_iii_param_15
)
{
	.reg .pred 	%p<6>;
	.reg .b32 	%r<26>;
	.reg .b64 	%rd<64>;
	.reg .b64 	%fd<52>;

	ld.param.u64 	%rd2, [_Z23vorticity_stress_kernelPKdS0_S0_S0_S0_S0_S0_PdS1_S1_S1_S1_S1_iii_param_1];
	ld.param.u64 	%rd4, [_Z23vorticity_stress_kernelPKdS0_S0_S0_S0_S0_S0_PdS1_S1_S1_S1_S1_iii_param_3];
	ld.param.u64 	%rd5, [_Z23vorticity_stress_kernelPKdS0_S0_S0_S0_S0_S0_PdS1_S1_S1_S1_S1_iii_param_4];
	ld.param.u64 	%rd8, [_Z23vorticity_stress_kernelPKdS0_S0_S0_S0_S0_S0_PdS1_S1_S1_S1_S1_iii_param_7];
	ld.param.u64 	%rd9, [_Z23vorticity_stress_kernelPKdS0_S0_S0_S0_S0_S0_PdS1_S1_S1_S1_S1_iii_param_8];
	ld.param.u64 	%rd10, [_Z23vorticity_stress_kernelPKdS0_S0_S0_S0_S0_S0_PdS1_S1_S1_S1_S1_iii_param_9];
	ld.param.u64 	%rd11, [_Z23vorticity_stress_kernelPKdS0_S0_S0_S0_S0_S0_PdS1_S1_S1_S1_S1_iii_param_10];
	ld.param.u64 	%rd12, [_Z23vorticity_stress_kernelPKdS0_S0_S0_S0_S0_S0_PdS1_S1_S1_S1_S1_iii_param_11];
	ld.param.u32 	%r4, [_Z23vorticity_stress_kernelPKdS0_S0_S0_S0_S0_S0_PdS1_S1_S1_S1_S1_iii_param_13];
	ld.param.u32 	%r6, [_Z23vorticity_stress_kernelPKdS0_S0_S0_S0_S0_S0_PdS1_S1_S1_S1_S1_iii_param_14];
	ld.param.u32 	%r7, [_Z23vorticity_stress_kernelPKdS0_S0_S0_S0_S0_S0_PdS1_S1_S1_S1_S1_iii_param_15];
	mov.u32 	%r8, %ctaid.x;
	mov.u32 	%r9, %ntid.x;
	mov.u32 	%r10, %tid.x;
	mad.lo.s32 	%r1, %r8, %r9, %r10;
	mov.u32 	%r11, %ctaid.y;
	mov.u32 	%r12, %ntid.y;
	mov.u32 	%r13, %tid.y;
	mad.lo.s32 	%r14, %r11, %r12, %r13;
	mov.u32 	%r15, %ctaid.z;
	mov.u32 	%r16, %ntid.z;
	mov.u32 	%r17, %tid.z;
	mad.lo.s32 	%r3, %r15, %r16, %r17;
	setp.gt.s32 	%p1, %r1, %r4;
	setp.gt.s32 	%p2, %r14, %r6;
	or.pred  	%p3, %p1, %p2;
	setp.gt.s32 	%p4, %r3, %r7;
	or.pred  	%p5, %p3, %p4;
	@%p5 bra 	$L__BB2_2;
	ld.param.u64 	%rd63, [_Z23vorticity_stress_kernelPKdS0_S0_S0_S0_S0_S0_PdS1_S1_S1_S1_S1_iii_param_12];
	ld.param.u64 	%rd62, [_Z23vorticity_stress_kernelPKdS0_S0_S0_S0_S0_S0_PdS1_S1_S1_S1_S1_iii_param_6];
	ld.param.u64 	%rd61, [_Z23vorticity_stress_kernelPKdS0_S0_S0_S0_S0_S0_PdS1_S1_S1_S1_S1_iii_param_5];
	ld.param.u64 	%rd60, [_Z23vorticity_stress_kernelPKdS0_S0_S0_S0_S0_S0_PdS1_S1_S1_S1_S1_iii_param_2];
	ld.param.u64 	%rd59, [_Z23vorticity_stress_kernelPKdS0_S0_S0_S0_S0_S0_PdS1_S1_S1_S1_S1_iii_param_0];
	cvta.to.global.u64 	%rd14, %rd61;
	cvta.to.global.u64 	%rd15, %rd59;
	cvta.to.global.u64 	%rd16, %rd5;
	cvta.to.global.u64 	%rd17, %rd2;
	cvta.to.global.u64 	%rd18, %rd62;
	cvta.to.global.u64 	%rd19, %rd60;
	cvta.to.global.u64 	%rd20, %rd8;
	cvta.to.global.u64 	%rd21, %rd9;
	cvta.to.global.u64 	%rd22, %rd10;
	cvta.to.global.u64 	%rd23, %rd4;
	cvta.to.global.u64 	%rd24, %rd11;
	cvta.to.global.u64 	%rd25, %rd12;
	cvta.to.global.u64 	%rd26, %rd63;
	add.s32 	%r18, %r6, 2;
	add.s32 	%r19, %r4, 2;
	mad.lo.s32 	%r20, %r19, %r14, %r1;
	mul.lo.s32 	%r21, %r18, %r19;
	mul.lo.s32 	%r22, %r21, %r3;
	add.s32 	%r23, %r22, %r20;
	add.s32 	%r24, %r23, %r19;
	add.s32 	%r25, %r22, %r21;
	mul.wide.u32 	%rd27, %r14, 8;
	add.s64 	%rd28, %rd14, %rd27;
	ld.global.nc.f64 	%fd1, [%rd28];
	mul.wide.s32 	%rd29, %r24, 8;
	add.s64 	%rd30, %rd15, %rd29;
	ld.global.nc.f64 	%fd2, [%rd30];
	mul.wide.s32 	%rd31, %r23, 8;
	add.s64 	%rd32, %rd15, %rd31;
	ld.global.nc.f64 	%fd3, [%rd32];
	sub.f64 	%fd4, %fd2, %fd3;
	mul.f64 	%fd5, %fd1, %fd4;
	mul.wide.s32 	%rd33, %r1, 8;
	add.s64 	%rd34, %rd16, %rd33;
	ld.global.nc.f64 	%fd6, [%rd34];
	add.s64 	%rd35, %rd17, %rd31;
	ld.global.nc.f64 	%fd7, [%rd35+8];
	ld.global.nc.f64 	%fd8, [%rd35];
	sub.f64 	%fd9, %fd7, %fd8;
	mul.f64 	%fd10, %fd6, %fd9;
	mul.wide.u32 	%rd36, %r3, 8;
	add.s64 	%rd37, %rd18, %rd36;
	ld.global.nc.f64 	%fd11, [%rd37];
	mul.wide.s32 	%rd38, %r21, 8;
	add.s64 	%rd39, %rd32, %rd38;
	ld.global.nc.f64 	%fd12, [%rd39];
	sub.f64 	%fd13, %fd12, %fd3;
	mul.f64 	%fd14, %fd11, %fd13;
	add.s64 	%rd40, %rd19, %rd31;
	ld.global.nc.f64 	%fd15, [%rd40+8];
	ld.global.nc.f64 	%fd16, [%rd40];
	sub.f64 	%fd17, %fd15, %fd16;
	mul.f64 	%fd18, %fd6, %fd17;
	add.s64 	%rd41, %rd35, %rd38;
	ld.global.nc.f64 	%fd19, [%rd41];
	sub.f64 	%fd20, %fd19, %fd8;
	mul.f64 	%fd21, %fd11, %fd20;
	mul.wide.s32 	%rd42, %r19, 8;
	add.s64 	%rd43, %rd40, %rd42;
	ld.global.nc.f64 	%fd22, [%rd43];
	sub.f64 	%fd23, %fd22, %fd16;
	mul.f64 	%fd24, %fd1, %fd23;
	sub.f64 	%fd25, %fd24, %fd21;
	add.s64 	%rd44, %rd20, %rd31;
	st.global.f64 	[%rd44], %fd25;
	sub.f64 	%fd26, %fd14, %fd18;
	add.s64 	%rd45, %rd21, %rd31;
	st.global.f64 	[%rd45], %fd26;
	sub.f64 	%fd27, %fd10, %fd5;
	add.s64 	%rd46, %rd22, %rd31;
	st.global.f64 	[%rd46], %fd27;
	add.s64 	%rd47, %rd23, %rd31;
	ld.global.nc.f64 	%fd28, [%rd47];
	add.s64 	%rd48, %rd47, %rd42;
	ld.global.nc.f64 	%fd29, [%rd48];
	add.f64 	%fd30, %fd28, %fd29;
	add.s64 	%rd49, %rd47, %rd38;
	ld.global.nc.f64 	%fd31, [%rd49];
	add.f64 	%fd32, %fd30, %fd31;
	add.s64 	%rd50, %rd49, %rd42;
	ld.global.nc.f64 	%fd33, [%rd50];
	add.f64 	%fd34, %fd32, %fd33;
	mul.f64 	%fd35, %fd34, 0d3FD0000000000000;
	ld.global.nc.f64 	%fd36, [%rd47+8];
	add.f64 	%fd37, %fd28, %fd36;
	add.f64 	%fd38, %fd37, %fd31;
	cvt.s64.s32 	%rd51, %r25;
	cvt.s64.s32 	%rd52, %r20;
	add.s64 	%rd53, %rd51, %rd52;
	shl.b64 	%rd54, %rd53, 3;
	add.s64 	%rd55, %rd23, %rd54;
	ld.global.nc.f64 	%fd39, [%rd55+8];
	add.f64 	%fd40, %fd38, %fd39;
	mul.f64 	%fd41, %fd40, 0d3FD0000000000000;
	add.f64 	%fd42, %fd37, %fd29;
	ld.global.nc.f64 	%fd43, [%rd48+8];
	add.f64 	%fd44, %fd42, %fd43;
	mul.f64 	%fd45, %fd44, 0d3FD0000000000000;
	add.f64 	%fd46, %fd5, %fd10;
	mul.f64 	%fd47, %fd46, %fd45;
	add.s64 	%rd56, %rd24, %rd31;
	st.global.f64 	[%rd56], %fd47;
	add.f64 	%fd48, %fd14, %fd18;
	mul.f64 	%fd49, %fd48, %fd41;
	add.s64 	%rd57, %rd25, %rd31;
	st.global.f64 	[%rd57], %fd49;
	add.f64 	%fd50, %fd21, %fd24;
	mul.f64 	%fd51, %fd50, %fd35;
	add.s64 	%rd58, %rd26, %rd31;
	st.global.f64 	[%rd58], %fd51;
$L__BB2_2:
	ret;

}
	// .globl	_Z22velocity_flux_x_kernelPKdS0_S0_S0_S0_S0_S0_S0_S0_S0_S0_S0_S0_S0_S0_S0_Pdiii
.visible .entry _Z22velocity_flux_x_kernelPKdS0_S0_S0_S0_S0_S0_S0_S0_S0_S0_S0_S0_S0_S0_S0_Pdiii(
	.param .u64 .ptr .align 1 _Z22velocity_flux_x_kernelPKdS0_S0_S0_S0_S0_S0_S0_S0_S0_S0_S0_S0_S0_S0_S0_Pdiii_param_0,
	.param .u64 .ptr .align 1 _Z22velocity_flux_x_kernelPKdS0_S0_S0_S0_S0_S0_S0_S0_S0_S0_S0_S0_S0_S0_S0_Pdiii_param_1,
	.param .u64 .ptr .align 1 _Z22velocity_flux_x_kernelPKdS0_S0_S0_S0_S0_S0_S0_S0_S0_S0_S0_S0_S0_S0_S0_Pdiii_param_2,
	.param .u64 .ptr .align 1 _Z22velocity_flux_x_kernelPKdS0_S0_S0_S0_S0_S0_S0_S0_S0_S0_S0_S0_S0_S0_S0_Pdiii_param_3,
	.param .u64 .ptr .align 1 _Z22velocity_flux_x_kernelPKdS0_S0_S0_S0_S0_S0_S0_S0_S0_S0_S0_S0_S0_S0_S0_Pdiii_param_4,
	.param .u64 .ptr .align 1 _Z22velocity_flux_x_kernelPKdS0_S0_S0_S0_S0_S0_S0_S0_S0_S0_S0_S0_S0_S0_S0_Pdiii_param_5,
	.param .u64 .ptr .align 1 _Z22velocity_flux_x_kernelPKdS0_S0_S0_S0_S0_S0_S0_S0_S0_S0_S0_S0_S0_S0_S0_Pdiii_param_6,
	.param .u64 .ptr .align 1 _Z22velocity_flux_x_kernelPKdS0_S0_S0_S0_S0_S0_S0_S0_S0_S0_S0_S0_S0_S0_S0_Pdiii_param_7,
	.param .u64 .ptr .align 1 _Z22velocity_flux_x_kernelPKdS0_S0_S0_S0_S0_S0_S0_S0_S0_S0_S0_S0_S0_S0_S0_Pdiii_param_8,
	.param .u64 .ptr .align 1 _Z22velocity_flux_x_kernelPKdS0_S0_S0_S0_S0_S0_S0_S0_S0_S0_S0_S0_S0_S0_S0_Pdiii_param_9,
	.param .u64 .ptr .align 1 _Z22velocity_flux_x_kernelPKdS0_S0_S0_S0_S0_S0_S0_S0_S0_S0_S0_S0_S0_S0_S0_Pdiii_param_10,
	.param .u64 .ptr .align 1 _Z22velocity_flux_x_kernelPKdS0_S0_S0_S0_S0_S0_S0_S0_S0_S0_S0_S0_S0_S0_S0_Pdiii_param_11,
	.param .u64 .ptr .align 1 _Z22velocity_flux_x_kernelPKdS0_S0_S0_S0_S0_S0_S0_S0_S0_S0_S0_S0_S0_S0_S0_Pdiii_param_12,
	.param .u64 .ptr .align 1 _Z22velocity_flux_x_kernelPKdS0_S0_S0_S0_S0_S0_S0_S0_S0_S0_S0_S0_S0_S0_S0_Pdiii_param_13,
	.param .u64 .ptr .align 1 _Z22velocity_flux_x_kernelPKdS0_S0_S0_S0_S0_S0_S0_S0_S0_S0_S0_S0_S0_S0_S0_Pdiii_param_14,
	.param .u64 .ptr .align 1 _Z22velocity_flux_x_kernelPKdS0_S0_S0_S0_S0_S0_S0_S0_S0_S0_S0_S0_S0_S0_S0_Pdiii_param_15,
	.param .u64 .ptr .align 1 _Z22velocity_flux_x_kernelPKdS0_S0_S0_S0_S0_S0_S0_S0_S0_S0_S0_S0_S0_S0_S0_Pdiii_param_16,
	.param .u32 _Z22velocity_flux_x_kernelPKdS0_S0_S0_S0_S0_S0_S0_S0_S0_S0_S0_S0_S0_S0_S0_Pdiii_param_17,
	.param .u32 _Z22velocity_flux_x_kernelPKdS0_S0_S0_S0_S0_S0_S0_S0_S0_S0_S0_S0_S0_S0_S0_Pdiii_param_18,
	.param .u32 _Z22velocity_flux_x_kernelPKdS0_S0_S0_S0_S0_S0_S0_S0_S0_S0_S0_S0_S0_S0_S0_Pdiii_param_19
)
{
	.reg .pred 	%p<6>;
	.reg .b32 	%r<29>;
	.reg .b64 	%rd<80>;
	.reg .b64 	%fd<67>;

	ld.param.u64 	%rd4, [_Z22velocity_flux_x_kernelPKdS0_S0_S0_S0_S0_S0_S0_S0_S0_S0_S0_S0_S0_S0_S0_Pdiii_param_4];
	ld.param.u64 	%rd8, [_Z22velocity_flux_x_kernelPKdS0_S0_S0_S0_S0_S0_S0_S0_S0_S0_S0_S0_S0_S0_S0_Pdiii_param_8];
	ld.param.u64 	%rd9, [_Z22velocity_flux_x_kernelPKdS0_S0_S0_S0_S0_S0_S0_S0_S0_S0_S0_S0_S0_S0_S0_Pdiii_param_9];
	ld.param.u64 	%rd10, [_Z22velocity_flux_x_kernelPKdS0_S0_S0_S0_S0_S0_S0_S0_S0_S0_S0_S0_S0_S0_S0_Pdiii_param_11];
	ld.param.u64 	%rd11, [_Z22velocity_flux_x_kernelPKdS0_S0_S0_S0_S0_S0_S0_S0_S0_S0_S0_S0_S0_S0_S0_Pdiii_param_12];
	ld.param.u32 	%r4, [_Z22velocity_flux_x_kernelPKdS0_S0_S0_S0_S0_S0_S0_S0_S0_S0_S0_S0_S0_S0_S0_Pdiii_param_17];
	ld.param.u32 	%r6, [_Z22velocity_flux_x_kernelPKdS0_S0_S0_S0_S0_S0_S0_S0_S0_S0_S0_S0_S0_S0_S0_Pdiii_param_18];
	ld.param.u32 	%r7, [_Z22velocity_flux_x_kernelPKdS0_S0_S0_S0_S0_S0_S0_S0_S0_S0_S0_S0_S0_S0_S0_Pdiii_param_19];
	mov.u32 	%r8, %ctaid.x;
	mov.u32 	%r9, %ntid.x;
	mov.u32 	%r10, %tid.x;
	mad.lo.s32 	%r1, %r8, %r9, %r10;
	mov.u32 	%r11, %ctaid.y;
	mov.u32 	%r12, %ntid.y;
	mov.u32 	%r13, %tid.y;
	mad.lo.s32 	%r14, %r11, %r12, %r13;
	mov.u32 	%r15, %ctaid.z;
	mov.u32 	%r16, %ntid.z;
	mov.u32 	%r17, %tid.z;
	mad.lo.s32 	%r3, %r15, %r16, %r17;
	setp.gt.s32 	%p1, %r1, %r4;
	setp.ge.s32 	%p2, %r14, %r6;
	setp.ge.s32 	%p3, %r3, %r7;
	or.pred  	%p4, %p2, %p3;
	or.pred  	%p5, %p4, %p1;
	@%p5 bra 	$L__BB3_2;
	ld.param.u64 	%rd79, [_Z22velocity_flux_x_kernelPKdS0_S0_S0_S0_S0_S0_S0_S0_S0_S0_S0_S0_S0_S0_S0_Pdiii_param_16];
	ld.param.u64 	%rd78, [_Z22velocity_flux_x_kernelPKdS0_S0_S0_S0_S0_S0_S0_S0_S0_S0_S0_S0_S0_S0_S0_Pdiii_param_15];
	ld.param.u64 	%rd77, [_Z22velocity_flux_x_kernelPKdS0_S0_S0_S0_S0_S0_S0_S0_S0_S0_S0_S0_S0_S0_S0_Pdiii_param_14];
	ld.param.u64 	%rd76, [_Z22velocity_flux_x_kernelPKdS0_S0_S0_S0_S0_S0_S0_S0_S0_S0_S0_S0_S0_S0_S0_Pdiii_param_13];
	ld.param.u64 	%rd75, [_Z22velocity_flux_x_kernelPKdS0_S0_S0_S0_S0_S0_S0_S0_S0_S0_S0_S0_S0_S0_S0_Pdiii_param_7];
	ld.param.u64 	%rd74, [_Z22velocity_flux_x_kernelPKdS0_S0_S0_S0_S0_S0_S0_S0_S0_S0_S0_S0_S0_S0_S0_Pdiii_param_6];
	ld.param.u64 	%rd73, [_Z22velocity_flux_x_kernelPKdS0_S0_S0_S0_S0_S0_S0_S0_S0_S0_S0_S0_S0_S0_S0_Pdiii_param_5];
	ld.param.u64 	%rd72, [_Z22velocity_flux_x_kernelPKdS0_S0_S0_S0_S0_S0_S0_S0_S0_S0_S0_S0_S0_S0_S0_Pdiii_param_3];
	ld.param.u64 	%rd71, [_Z22velocity_flux_x_kernelPKdS0_S0_S0_S0_S0_S0_S0_S0_S0_S0_S0_S0_S0_S0_S0_Pdiii_param_2];
	ld.param.u64 	%rd70, [_Z22velocity_flux_x_kernelPKdS0_S0_S0_S0_S0_S0_S0_S0_S0_S0_S0_S0_S0_S0_S0_Pdiii_param_1];
	cvta.to.global.u64 	%rd16, %rd71;
	cvta.to.global.u64 	%rd17, %rd70;
	cvta.to.global.u64 	%rd18, %rd74;
	cvta.to.global.u64 	%rd19, %rd75;
	cvta.to.global.u64 	%rd20, %rd9;
	cvta.to.global.u64 	%rd21, %rd8;
	cvta.to.global.u64 	%rd22, %rd72;
	cvta.to.global.u64 	%rd23, %rd11;
	cvta.to.global.u64 	%rd24, %rd76;
	cvta.to.global.u64 	%rd25, %rd4;
	cvta.to.global.u64 	%rd26, %rd73;
	cvta.to.global.u64 	%rd27, %rd10;
	cvta.to.global.u64 	%rd28, %rd78;
	cvta.to.global.u64 	%rd29, %rd77;
	cvta.to.global.u64 	%rd30, %rd79;
	add.s32 	%r18, %r6, 2;
	add.s32 	%r19, %r4, 2;
	mul.lo.s32 	%r20, %r19, %r14;
	add.s32 	%r21, %r20, %r1;
	add.s32 	%r22, %r21, %r19;
	mul.lo.s32 	%r23, %r18, %r19;
	mul.lo.s32 	%r24, %r23, %r3;
	add.s32 	%r25, %r24, %r23;
	add.s32 	%r26, %r25, %r22;
	add.s32 	%r27, %r21, %r25;
	add.s32 	%r28, %r24, %r22;
	mul.wide.s32 	%rd31, %r26, 8;
	add.s64 	%rd32, %rd16, %rd31;
	ld.global.nc.f64 	%fd1, [%rd32];
	ld.global.nc.f64 	%fd2, [%rd32+8];
	add.f64 	%fd3, %fd1, %fd2;
	mul.wide.s32 	%rd33, %r28, 8;
	add.s64 	%rd34, %rd16, %rd33;
	ld.global.nc.f64 	%fd4, [%rd34];
	cvt.s64.s32 	%rd35, %r24;
	cvt.s64.s32 	%rd36, %r22;
	add.s64 	%rd37, %rd35, %rd36;
	shl.b64 	%rd38, %rd37, 3;
	add.s64 	%rd39, %rd16, %rd38;
	ld.global.nc.f64 	%fd5, [%rd39+8];
	add.f64 	%fd6, %fd4, %fd5;
	add.s64 	%rd40, %rd17, %rd31;
	ld.global.nc.f64 	%fd7, [%rd40];
	ld.global.nc.f64 	%fd8, [%rd40+8];
	add.f64 	%fd9, %fd7, %fd8;
	mul.wide.s32 	%rd41, %r27, 8;
	add.s64 	%rd42, %rd17, %rd41;
	ld.global.nc.f64 	%fd10, [%rd42];
	cvt.s64.s32 	%rd43, %r25;
	cvt.s64.s32 	%rd44, %r20;
	cvt.s64.s32 	%rd45, %r1;
	add.s64 	%rd46, %rd44, %rd45;
	add.s64 	%rd47, %rd46, %rd43;
	shl.b64 	%rd48, %rd47, 3;
	add.s64 	%rd49, %rd17, %rd48;
	ld.global.nc.f64 	%fd11, [%rd49+8];
	add.f64 	%fd12, %fd10, %fd11;
	add.s64 	%rd50, %rd18, %rd31;
	ld.global.nc.f64 	%fd13, [%rd50];
	add.s64 	%rd51, %rd18, %rd33;
	ld.global.nc.f64 	%fd14, [%rd51];
	add.s64 	%rd52, %rd19, %rd31;
	ld.global.nc.f64 	%fd15, [%rd52];
	add.s64 	%rd53, %rd19, %rd41;
	ld.global.nc.f64 	%fd16, [%rd53];
	add.s64 	%rd54, %rd20, %rd31;
	ld.global.nc.f64 	%fd17, [%rd54];
	add.s64 	%rd55, %rd20, %rd33;
	ld.global.nc.f64 	%fd18, [%rd55];
	add.s64 	%rd56, %rd21, %rd31;
	ld.global.nc.f64 	%fd19, [%rd56];
	add.s64 	%rd57, %rd21, %rd41;
	ld.global.nc.f64 	%fd20, [%rd57];
	mul.f64 	%fd21, %fd6, %fd14;
	fma.rn.f64 	%fd22, %fd3, %fd13, %fd21;
	mul.f64 	%fd23, %fd12, %fd16;
	fma.rn.f64 	%fd24, %fd9, %fd15, %fd23;
	add.s64 	%rd58, %rd22, %rd31;
	ld.global.nc.f64 	%fd25, [%rd58];
	ld.global.nc.f64 	%fd26, [%rd58+8];
	add.f64 	%fd27, %fd25, %fd26;
	mov.f64 	%fd28, 0d4000000000000000;
	div.rn.f64 	%fd29, %fd28, %fd27;
	sub.f64 	%fd30, %fd8, %fd11;
	mul.wide.u32 	%rd59, %r14, 8;
	add.s64 	%rd60, %rd23, %rd59;
	ld.global.nc.f64 	%fd31, [%rd60+8];
	sub.f64 	%fd32, %fd2, %fd5;
	mul.wide.u32 	%rd61, %r3, 8;
	add.s64 	%rd62, %rd24, %rd61;
	ld.global.nc.f64 	%fd33, [%rd62+8];
	mul.f64 	%fd34, %fd32, %fd33;
	add.s64 	%rd63, %rd25, %rd31;
	ld.global.nc.f64 	%fd35, [%rd63+8];
	add.s64 	%rd64, %rd26, %rd31;
	ld.global.nc.f64 	%fd36, [%rd64+8];
	mul.f64 	%fd37, %fd36, 0d3FF5555555555555;
	fma.rn.f64 	%fd38, %fd30, %fd31, %fd34;
	add.f64 	%fd39, %fd38, %fd38;
	sub.f64 	%fd40, %fd37, %fd39;
	mul.f64 	%fd41, %fd35, %fd40;
	sub.f64 	%fd42, %fd7, %fd10;
	sub.f64 	%fd43, %fd1, %fd4;
	mul.f64 	%fd44, %fd43, %fd33;
	ld.global.nc.f64 	%fd45, [%rd63];
	ld.global.nc.f64 	%fd46, [%rd64];
	mul.f64 	%fd47, %fd46, 0d3FF5555555555555;
	fma.rn.f64 	%fd48, %fd42, %fd31, %fd44;
	add.f64 	%fd49, %fd48, %fd48;
	sub.f64 	%fd50, %fd47, %fd49;
	mul.f64 	%fd51, %fd45, %fd50;
	mul.wide.s32 	%rd65, %r1, 8;
	add.s64 	%rd66, %rd27, %rd65;
	ld.global.nc.f64 	%fd52, [%rd66];
	sub.f64 	%fd53, %fd41, %fd51;
	mul.f64 	%fd54, %fd52, %fd53;
	sub.f64 	%fd55, %fd19, %fd20;
	sub.f64 	%fd56, %fd17, %fd18;
	fma.rn.f64 	%fd57, %fd55, %fd31, %fd54;
	fma.rn.f64 	%fd58, %fd56, %fd33, %fd57;
	add.s64 	%rd67, %rd28, %rd65;
	ld.global.nc.f64 	%fd59, [%rd67];
	sub.f64 	%fd60, %fd22, %fd24;
	mul.f64 	%fd61, %fd60, 0d3FD0000000000000;
	sub.f64 	%fd62, %fd61, %fd59;
	add.s64 	%rd68, %rd29, %rd61;
	ld.global.nc.f64 	%fd63, [%rd68+8];
	mul.f64 	%fd64, %fd59, %fd63;
	sub.f64 	%fd65, %fd64, %fd58;
	fma.rn.f64 	%fd66, %fd29, %fd65, %fd62;
	add.s64 	%rd69, %rd30, %rd31;
	st.global.f64 	[%rd69], %fd66;
$L__BB3_2:
	ret;

}
	// .globl	_Z22velocity_flux_y_kernelPKdS0_S0_S0_S0_S0_S0_S0_S0_S0_S0_S0_S0_S0_S0_Pdiii
.visible .entry _Z22velocity_flux_y_kernelPKdS0_S0_S0_S0_S0_S0_S0_S0_S0_S0_S0_S0_S0_S0_Pdiii(
	.param .u64 .ptr .align 1 _Z22velocity_flux_y_kernelPKdS0_S0_S0_S0_S0_S0_S0_S0_S0_S0_S0_S0_S0_S0_Pdiii_param_0,
	.param .u64 .ptr .align 1 _Z22velocity_flux_y_kernelPKdS0_S0_S0_S0_S0_S0_S0_S0_S0_S0_S0_S0_S0_S0_Pdiii_param_1,
	.param .u64 .ptr .align 1 _Z22velocity_flux_y_kernelPKdS0_S0_S0_S0_S0_S0_S0_S0_S0_S0_S0_S0_S0_S0_Pdiii_param_2,
	.param .u64 .ptr .align 1 _Z22velocity_flux_y_kernelPKdS0_S0_S0_S0_S0_S0_S0_S0_S0_S0_S0_S0_S0_S0_Pdiii_param_3,
	.param .u64 .ptr .align 1 _Z22velocity_flux_y_kernelPKdS0_S0_S0_S0_S0_S0_S0_S0_S0_S0_S0_S0_S0_S0_Pdiii_param_4,
	.param .u64 .ptr .align 1 _Z22velocity_flux_y_kernelPKdS0_S0_S0_S0_S0_S0_S0_S0_S0_S0_S0_S0_S0_S0_Pdiii_param_5,
	.param .u64 .ptr .align 1 _Z22velocity_flux_y_kernelPKdS0_S0_S0_S0_S0_S0_S0_S0_S0_S0_S0_S0_S0_S0_Pdiii_param_6,
	.param .u64 .ptr .align 1 _Z22velocity_flux_y_kernelPKdS0_S0_S0_S0_S0_S0_S0_S0_S0_S0_S0_S0_S0_S0_Pdiii_param_7,
	.param .u64 .ptr .align 1 _Z22velocity_flux_y_kernelPKdS0_S0_S0_S0_S0_S0_S0_S0_S0_S0_S0_S0_S0_S0_Pdiii_param_8,
	.param .u64 .ptr .align 1 _Z22velocity_flux_y_kernelPKdS0_S0_S0_S0_S0_S0_S0_S0_S0_S0_S0_S0_S0_S0_Pdiii_param_9,
	.param .u64 .ptr .align 1 _Z22velocity_flux_y_kernelPKdS0_S0_S0_S0_S0_S0_S0_S0_S0_S0_S0_S0_S0_S0_Pdiii_param_10,
	.param .u64 .ptr .align 1 _Z22velocity_flux_y_kernelPKdS0_S0_S0_S0_S0_S0_S0_S0_S0_S0_S0_S0_S0_S0_Pdiii_param_11,
	.param .u64 .ptr .align 1 _Z22velocity_flux_y_kernelPKdS0_S0_S0_S0_S0_S0_S0_S0_S0_S0_S0_S0_S0_S0_Pdiii_param_12,
	.param .u64 .ptr .align 1 _Z22velocity_flux_y_kernelPKdS0_S0_S0_S0_S0_S0_S0_S0_S0_S0_S0_S0_S0_S0_Pdiii_param_13,
	.param .u64 .ptr .align 1 _Z22velocity_flux_y_kernelPKdS0_S0_S0_S0_S0_S0_S0_S0_S0_S0_S0_S0_S0_S0_Pdiii_param_14,
	.param .u64 .ptr .align 1 _Z22velocity_flux_y_kernelPKdS0_S0_S0_S0_S0_S0_S0_S0_S0_S0_S0_S0_S0_S0_Pdiii_param_15,
	.param .u32 _Z22velocity_flux_y_kernelPKdS0_S0_S0_S0_S0_S0_S0_S0_S0_S0_S0_S0_S0_S0_Pdiii_param_16,
	.param .u32 _Z22velocity_flux_y_kernelPKdS0_S0_S0_S0_S0_S0_S0_S0_S0_S0_S0_S0_S0_S0_Pdiii_param_17,
	.param .u32 _Z22velocity_flux_y_kernelPKdS0_S0_S0_S0_S0_S0_S0_S0_S0_S0_S0_S0_S0_S0_Pdiii_param_18
)
{
	.reg .pred 	%p<6>;
	.reg .b32 	%r<26>;
	.reg .b64 	%rd<73>;
	.reg .b64 	%fd<67>;

	ld.param.u64 	%rd4, [_Z22velocity_flux_y_kernelPKdS0_S0_S0_S0_S0_S0_S0_S0_S0_S0_S0_S0_S0_S0_Pdiii_param_4];
	ld.param.u64 	%rd8, [_Z22velocity_flux_y_kernelPKdS0_S0_S0_S0_S0_S0_S0_S0_S0_S0_S0_S0_S0_S0_Pdiii_param_8];
	ld.param.u64 	%rd9, [_Z22velocity_flux_y_kernelPKdS0_S0_S0_S0_S0_S0_S0_S0_S0_S0_S0_S0_S0_S0_Pdiii_param_9];
	ld.param.u64 	%rd10, [_Z22velocity_flux_y_kernelPKdS0_S0_S0_S0_S0_S0_S0_S0_S0_S0_S0_S0_S0_S0_Pdiii_param_10];
	ld.param.u32 	%r5, [_Z22velocity_flux_y_kernelPKdS0_S0_S0_S0_S0_S0_S0_S0_S0_S0_S0_S0_S0_S0_Pdiii_param_16];
	ld.param.u32 	%r7, [_Z22velocity_flux_y_kernelPKdS0_S0_S0_S0_S0_S0_S0_S0_S0_S0_S0_S0_S0_S0_Pdiii_param_17];
	ld.param.u32 	%r8, [_Z22velocity_flux_y_kernelPKdS0_S0_S0_S0_S0_S0_S0_S0_S0_S0_S0_S0_S0_S0_Pdiii_param_18];
	mov.u32 	%r9, %ctaid.x;
	mov.u32 	%r10, %ntid.x;
	mov.u32 	%r11, %tid.x;
	mad.lo.s32 	%r1, %r9, %r10, %r11;
	add.s32 	%r2, %r1, 1;
	mov.u32 	%r12, %ctaid.y;
	mov.u32 	%r13, %ntid.y;
	mov.u32 	%r14, %tid.y;
	mad.lo.s32 	%r15, %r12, %r13, %r14;
	mov.u32 	%r16, %ctaid.z;
	mov.u32 	%r17, %ntid.z;
	mov.u32 	%r18, %tid.z;
	mad.lo.s32 	%r4, %r16, %r17, %r18;
	setp.gt.s32 	%p1, %r2, %r5;
	setp.gt.s32 	%p2, %r15, %r7;
	or.pred  	%p3, %p1, %p2;
	setp.ge.s32 	%p4, %r4, %r8;
	or.pred  	%p5, %p3, %p4;
	@%p5 bra 	$L__BB4_2;
	ld.param.u64 	%rd72, [_Z22velocity_flux_y_kernelPKdS0_S0_S0_S0_S0_S0_S0_S0_S0_S0_S0_S0_S0_S0_Pdiii_param_15];
	ld.param.u64 	%rd71, [_Z22velocity_flux_y_kernelPKdS0_S0_S0_S0_S0_S0_S0_S0_S0_S0_S0_S0_S0_S0_Pdiii_param_14];
	ld.param.u64 	%rd70, [_Z22velocity_flux_y_kernelPKdS0_S0_S0_S0_S0_S0_S0_S0_S0_S0_S0_S0_S0_S0_Pdiii_param_13];
	ld.param.u64 	%rd69, [_Z22velocity_flux_y_kernelPKdS0_S0_S0_S0_S0_S0_S0_S0_S0_S0_S0_S0_S0_S0_Pdiii_param_12];
	ld.param.u64 	%rd68, [_Z22velocity_flux_y_kernelPKdS0_S0_S0_S0_S0_S0_S0_S0_S0_S0_S0_S0_S0_S0_Pdiii_param_11];
	ld.param.u64 	%rd67, [_Z22velocity_flux_y_kernelPKdS0_S0_S0_S0_S0_S0_S0_S0_S0_S0_S0_S0_S0_S0_Pdiii_param_7];
	ld.param.u64 	%rd66, [_Z22velocity_flux_y_kernelPKdS0_S0_S0_S0_S0_S0_S0_S0_S0_S0_S0_S0_S0_S0_Pdiii_param_6];
	ld.param.u64 	%rd65, [_Z22velocity_flux_y_kernelPKdS0_S0_S0_S0_S0_S0_S0_S0_S0_S0_S0_S0_S0_S0_Pdiii_param_5];
	ld.param.u64 	%rd64, [_Z22velocity_flux_y_kernelPKdS0_S0_S0_S0_S0_S0_S0_S0_S0_S0_S0_S0_S0_S0_Pdiii_param_3];
	ld.param.u64 	%rd63, [_Z22velocity_flux_y_kernelPKdS0_S0_S0_S0_S0_S0_S0_S0_S0_S0_S0_S0_S0_S0_Pdiii_param_2];
	ld.param.u64 	%rd62, [_Z22velocity_flux_y_kernelPKdS0_S0_S0_S0_S0_S0_S0_S0_S0_S0_S0_S0_S0_S0_Pdiii_param_0];
	cvta.to.global.u64 	%rd16, %rd62;
	cvta.to.global.u64 	%rd17, %rd63;
	cvta.to.global.u64 	%rd18, %rd66;
	cvta.to.global.u64 	%rd19, %rd67;
	cvta.to.global.u64 	%rd20, %rd9;
	cvta.to.global.u64 	%rd21, %rd8;
	cvta.to.global.u64 	%rd22, %rd64;
	cvta.to.global.u64 	%rd23, %rd10;
	cvta.to.global.u64 	%rd24, %rd69;
	cvta.to.global.u64 	%rd25, %rd4;
	cvta.to.global.u64 	%rd26, %rd65;
	cvta.to.global.u64 	%rd27, %rd68;
	cvta.to.global.u64 	%rd28, %rd71;
	cvta.to.global.u64 	%rd29, %rd70;
	cvta.to.global.u64 	%rd30, %rd72;
	add.s32 	%r19, %r7, 2;
	add.s32 	%r20, %r5, 2;
	mad.lo.s32 	%r21, %r20, %r15, %r2;
	mul.lo.s32 	%r22, %r19, %r20;
	mad.lo.s32 	%r23, %r22, %r4, %r21;
	add.s32 	%r24, %r23, %r22;
	add.s32 	%r25, %r24, %r20;
	mul.wide.s32 	%rd31, %r24, 8;
	add.s64 	%rd32, %rd16, %rd31;
	ld.global.nc.f64 	%fd1, [%rd32];
	mul.wide.s32 	%rd33, %r20, 8;
	add.s64 	%rd34, %rd32, %rd33;
	ld.global.nc.f64 	%fd2, [%rd34];
	add.f64 	%fd3, %fd1, %fd2;
	ld.global.nc.f64 	%fd4, [%rd32+-8];
	ld.global.nc.f64 	%fd5, [%rd34+-8];
	add.f64 	%fd6, %fd4, %fd5;
	add.s64 	%rd35, %rd17, %rd31;
	ld.global.nc.f64 	%fd7, [%rd35];
	add.s64 	%rd36, %rd35, %rd33;
	ld.global.nc.f64 	%fd8, [%rd36];
	add.f64 	%fd9, %fd7, %fd8;
	mul.wide.s32 	%rd37, %r23, 8;
	add.s64 	%rd38, %rd17, %rd37;
	ld.global.nc.f64 	%fd10, [%rd38];
	add.s64 	%rd39, %rd38, %rd33;
	ld.global.nc.f64 	%fd11, [%rd39];
	add.f64 	%fd12, %fd10, %fd11;
	add.s64 	%rd40, %rd18, %rd31;
	ld.global.nc.f64 	%fd13, [%rd40];
	add.s64 	%rd41, %rd18, %rd37;
	ld.global.nc.f64 	%fd14, [%rd41];
	add.s64 	%rd42, %rd19, %rd31;
	ld.global.nc.f64 	%fd15, [%rd42];
	ld.global.nc.f64 	%fd16, [%rd42+-8];
	add.s64 	%rd43, %rd20, %rd31;
	ld.global.nc.f64 	%fd17, [%rd43];
	add.s64 	%rd44, %rd20, %rd37;
	ld.global.nc.f64 	%fd18, [%rd44];
	add.s64 	%rd45, %rd21, %rd31;
	ld.global.nc.f64 	%fd19, [%rd45];
	ld.global.nc.f64 	%fd20, [%rd45+-8];
	mul.f64 	%fd21, %fd12, %fd14;
	fma.rn.f64 	%fd22, %fd9, %fd13, %fd21;
	mul.f64 	%fd23, %fd6, %fd16;
	fma.rn.f64 	%fd24, %fd3, %fd15, %fd23;
	add.s64 	%rd46, %rd22, %rd31;
	ld.global.nc.f64 	%fd25, [%rd46];
	add.s64 	%rd47, %rd46, %rd33;
	ld.global.nc.f64 	%fd26, [%rd47];
	add.f64 	%fd27, %fd25, %fd26;
	mov.f64 	%fd28, 0d4000000000000000;
	div.rn.f64 	%fd29, %fd28, %fd27;
	sub.f64 	%fd30, %fd2, %fd5;
	mul.wide.s32 	%rd48, %r1, 8;
	add.s64 	%rd49, %rd23, %rd48;
	ld.global.nc.f64 	%fd31, [%rd49+8];
	sub.f64 	%fd32, %fd8, %fd11;
	mul.wide.u32 	%rd50, %r4, 8;
	add.s64 	%rd51, %rd24, %rd50;
	ld.global.nc.f64 	%fd33, [%rd51+8];
	mul.f64 	%fd34, %fd32, %fd33;
	mul.wide.s32 	%rd52, %r25, 8;
	add.s64 	%rd53, %rd25, %rd52;
	ld.global.nc.f64 	%fd35, [%rd53];
	add.s64 	%rd54, %rd26, %rd52;
	ld.global.nc.f64 	%fd36, [%rd54];
	mul.f64 	%fd37, %fd36, 0d3FF5555555555555;
	fma.rn.f64 	%fd38, %fd30, %fd31, %fd34;
	add.f64 	%fd39, %fd38, %fd38;
	sub.f64 	%fd40, %fd37, %fd39;
	mul.f64 	%fd41, %fd35, %fd40;
	sub.f64 	%fd42, %fd1, %fd4;
	sub.f64 	%fd43, %fd7, %fd10;
	mul.f64 	%fd44, %fd43, %fd33;
	add.s64 	%rd55, %rd25, %rd31;
	ld.global.nc.f64 	%fd45, [%rd55];
	add.s64 	%rd56, %rd26, %rd31;
	ld.global.nc.f64 	%fd46, [%rd56];
	mul.f64 	%fd47, %fd46, 0d3FF5555555555555;
	fma.rn.f64 	%fd48, %fd42, %fd31, %fd44;
	add.f64 	%fd49, %fd48, %fd48;
	sub.f64 	%fd50, %fd47, %fd49;
	mul.f64 	%fd51, %fd45, %fd50;
	sub.f64 	%fd52, %fd19, %fd20;
	mul.wide.u32 	%rd57, %r15, 8;
	add.s64 	%rd58, %rd27, %rd57;
	ld.global.nc.f64 	%fd53, [%rd58];
	sub.f64 	%fd54, %fd41, %fd51;
	mul.f64 	%fd55, %fd53, %fd54;
	sub.f64 	%fd56, %fd17, %fd18;
	fma.rn.f64 	%fd57, %fd52, %fd31, %fd55;
	fma.rn.f64 	%fd58, %fd56, %fd33, %fd57;
	add.s64 	%rd59, %rd28, %rd48;
	ld.global.nc.f64 	%fd59, [%rd59+8];
	sub.f64 	%fd60, %fd24, %fd22;
	mul.f64 	%fd61, %fd60, 0d3FD0000000000000;
	sub.f64 	%fd62, %fd61, %fd59;
	add.s64 	%rd60, %rd29, %rd50;
	ld.global.nc.f64 	%fd63, [%rd60+8];
	mul.f64 	%fd64, %fd59, %fd63;
	sub.f64 	%fd65, %fd64, %fd58;
	fma.rn.f64 	%fd66, %fd29, %fd65, %fd62;
	add.s64 	%rd61, %rd30, %rd31;
	st.global.f64 	[%rd61], %fd66;
$L__BB4_2:
	ret;

}
	// .globl	_Z22velocity_flux_z_kernelPKdS0_S0_S0_S0_S0_S0_S0_S0_S0_S0_S0_S0_S0_S0_Pdiii
.visible .entry _Z22velocity_flux_z_kernelPKdS0_S0_S0_S0_S0_S0_S0_S0_S0_S0_S0_S0_S0_S0_Pdiii(
	.param .u64 .ptr .align 1 _Z22velocity_flux_z_kernelPKdS0_S0_S0_S0_S0_S0_S0_S0_S0_S0_S0_S0_S0_S0_Pdiii_param_0,
	.param .u64 .ptr .align 1 _Z22velocity_flux_z_kernelPKdS0_S0_S0_S0_S0_S0_S0_S0_S0_S0_S0_S0_S0_S0_Pdiii_param_1,
	.param .u64 .ptr .align 1 _Z22velocity_flux_z_kernelPKdS0_S0_S0_S0_S0_S0_S0_S0_S0_S0_S0_S0_S0_S0_Pdiii_param_2,
	.param .u64 .ptr .align 1 _Z22velocity_flux_z_kernelPKdS0_S0_S0_S0_S0_S0_S0_S0_S0_S0_S0_S0_S0_S0_Pdiii_param_3,
	.param .u64 .ptr .align 1 _Z22velocity_flux_z_kernelPKdS0_S0_S0_S0_S0_S0_S0_S0_S0_S0_S0_S0_S0_S0_Pdiii_param_4,
	.param .u64 .ptr .align 1 _Z22velocity_flux_z_kernelPKdS0_S0_S0_S0_S0_S0_S0_S0_S0_S0_S0_S0_S0_S0_Pdiii_param_5,
	.param .u64 .ptr .align 1 _Z22velocity_flux_z_kernelPKdS0_S0_S0_S0_S0_S0_S0_S0_S0_S0_S0_S0_S0_S0_Pdiii_param_6,
	.param .u64 .ptr .align 1 _Z22velocity_flux_z_kernelPKdS0_S0_S0_S0_S0_S0_S0_S0_S0_S0_S0_S0_S0_S0_Pdiii_param_7,
	.param .u64 .ptr .align 1 _Z22velocity_flux_z_kernelPKdS0_S0_S0_S0_S0_S0_S0_S0_S0_S0_S0_S0_S0_S0_Pdiii_param_8,
	.param .u64 .ptr .align 1 _Z22velocity_flux_z_kernelPKdS0_S0_S0_S0_S0_S0_S0_S0_S0_S0_S0_S0_S0_S0_Pdiii_param_9,
	.param .u64 .ptr .align 1 _Z22velocity_flux_z_kernelPKdS0_S0_S0_S0_S0_S0_S0_S0_S0_S0_S0_S0_S0_S0_Pdiii_param_10,
	.param .u64 .ptr .align 1 _Z22velocity_flux_z_kernelPKdS0_S0_S0_S0_S0_S0_S0_S0_S0_S0_S0_S0_S0_S0_Pdiii_param_11,
	.param .u64 .ptr .align 1 _Z22velocity_flux_z_kernelPKdS0_S0_S0_S0_S0_S0_S0_S0_S0_S0_S0_S0_S0_S0_Pdiii_param_12,
	.param .u64 .ptr .align 1 _Z22velocity_flux_z_kernelPKdS0_S0_S0_S0_S0_S0_S0_S0_S0_S0_S0_S0_S0_S0_Pdiii_param_13,
	.param .u64 .ptr .align 1 _Z22velocity_flux_z_kernelPKdS0_S0_S0_S0_S0_S0_S0_S0_S0_S0_S0_S0_S0_S0_Pdiii_param_14,
	.param .u64 .ptr .align 1 _Z22velocity_flux_z_kernelPKdS0_S0_S0_S0_S0_S0_S0_S0_S0_S0_S0_S0_S0_S0_Pdiii_param_15,
	.param .u32 _Z22velocity_flux_z_kernelPKdS0_S0_S0_S0_S0_S0_S0_S0_S0_S0_S0_S0_S0_S0_Pdiii_param_16,
	.param .u32 _Z22velocity_flux_z_kernelPKdS0_S0_S0_S0_S0_S0_S0_S0_S0_S0_S0_S0_S0_S0_Pdiii_param_17,
	.param .u32 _Z22velocity_flux_z_kernelPKdS0_S0_S0_S0_S0_S0_S0_S0_S0_S0_S0_S0_S0_S0_Pdiii_param_18
)
{
	.reg .pred 	%p<6>;
	.reg .b32 	%r<28>;
	.reg .b64 	%rd<74>;
	.reg .b64 	%fd<70>;

	ld.param.u64 	%rd4, [_Z22velocity_flux_z_kernelPKdS0_S0_S0_S0_S0_S0_S0_S0_S0_S0_S0_S0_S0_S0_Pdiii_param_4];
	ld.param.u64 	%rd8, [_Z22velocity_flux_z_kernelPKdS0_S0_S0_S0_S0_S0_S0_S0_S0_S0_S0_S0_S0_S0_Pdiii_param_8];
	ld.param.u64 	%rd9, [_Z22velocity_flux_z_kernelPKdS0_S0_S0_S0_S0_S0_S0_S0_S0_S0_S0_S0_S0_S0_Pdiii_param_9];
	ld.param.u32 	%r5, [_Z22velocity_flux_z_kernelPKdS0_S0_S0_S0_S0_S0_S0_S0_S0_S0_S0_S0_S0_S0_Pdiii_param_16];
	ld.param.u32 	%r7, [_Z22velocity_flux_z_kernelPKdS0_S0_S0_S0_S0_S0_S0_S0_S0_S0_S0_S0_S0_S0_Pdiii_param_17];
	ld.param.u32 	%r8, [_Z22velocity_flux_z_kernelPKdS0_S0_S0_S0_S0_S0_S0_S0_S0_S0_S0_S0_S0_S0_Pdiii_param_18];
	mov.u32 	%r9, %ctaid.x;
	mov.u32 	%r10, %ntid.x;
	mov.u32 	%r11, %tid.x;
	mad.lo.s32 	%r1, %r9, %r10, %r11;
	add.s32 	%r2, %r1, 1;
	mov.u32 	%r12, %ctaid.y;
	mov.u32 	%r13, %ntid.y;
	mov.u32 	%r14, %tid.y;
	mad.lo.s32 	%r15, %r12, %r13, %r14;
	mov.u32 	%r16, %ctaid.z;
	mov.u32 	%r17, %ntid.z;
	mov.u32 	%r18, %tid.z;
	mad.lo.s32 	%r4, %r16, %r17, %r18;
	setp.gt.s32 	%p1, %r2, %r5;
	setp.ge.s32 	%p2, %r15, %r7;
	setp.gt.s32 	%p3, %r4, %r8;
	or.pred  	%p4, %p1, %p3;
	or.pred  	%p5, %p4, %p2;
	@%p5 bra 	$L__BB5_2;
	ld.param.u64 	%rd73, [_Z22velocity_flux_z_kernelPKdS0_S0_S0_S0_S0_S0_S0_S0_S0_S0_S0_S0_S0_S0_Pdiii_param_15];
	ld.param.u64 	%rd72, [_Z22velocity_flux_z_kernelPKdS0_S0_S0_S0_S0_S0_S0_S0_S0_S0_S0_S0_S0_S0_Pdiii_param_14];
	ld.param.u64 	%rd71, [_Z22velocity_flux_z_kernelPKdS0_S0_S0_S0_S0_S0_S0_S0_S0_S0_S0_S0_S0_S0_Pdiii_param_13];
	ld.param.u64 	%rd70, [_Z22velocity_flux_z_kernelPKdS0_S0_S0_S0_S0_S0_S0_S0_S0_S0_S0_S0_S0_S0_Pdiii_param_12];
	ld.param.u64 	%rd69, [_Z22velocity_flux_z_kernelPKdS0_S0_S0_S0_S0_S0_S0_S0_S0_S0_S0_S0_S0_S0_Pdiii_param_11];
	ld.param.u64 	%rd68, [_Z22velocity_flux_z_kernelPKdS0_S0_S0_S0_S0_S0_S0_S0_S0_S0_S0_S0_S0_S0_Pdiii_param_10];
	ld.param.u64 	%rd67, [_Z22velocity_flux_z_kernelPKdS0_S0_S0_S0_S0_S0_S0_S0_S0_S0_S0_S0_S0_S0_Pdiii_param_7];
	ld.param.u64 	%rd66, [_Z22velocity_flux_z_kernelPKdS0_S0_S0_S0_S0_S0_S0_S0_S0_S0_S0_S0_S0_S0_Pdiii_param_6];
	ld.param.u64 	%rd65, [_Z22velocity_flux_z_kernelPKdS0_S0_S0_S0_S0_S0_S0_S0_S0_S0_S0_S0_S0_S0_Pdiii_param_5];
	ld.param.u64 	%rd64, [_Z22velocity_flux_z_kernelPKdS0_S0_S0_S0_S0_S0_S0_S0_S0_S0_S0_S0_S0_S0_Pdiii_param_3];
	ld.param.u64 	%rd63, [_Z22velocity_flux_z_kernelPKdS0_S0_S0_S0_S0_S0_S0_S0_S0_S0_S0_S0_S0_S0_Pdiii_param_1];
	ld.param.u64 	%rd62, [_Z22velocity_flux_z_kernelPKdS0_S0_S0_S0_S0_S0_S0_S0_S0_S0_S0_S0_S0_S0_Pdiii_param_0];
	cvta.to.global.u64 	%rd16, %rd62;
	cvta.to.global.u64 	%rd17, %rd63;
	cvta.to.global.u64 	%rd18, %rd67;
	cvta.to.global.u64 	%rd19, %rd66;
	cvta.to.global.u64 	%rd20, %rd8;
	cvta.to.global.u64 	%rd21, %rd9;
	cvta.to.global.u64 	%rd22, %rd64;
	cvta.to.global.u64 	%rd23, %rd68;
	cvta.to.global.u64 	%rd24, %rd69;
	cvta.to.global.u64 	%rd25, %rd4;
	cvta.to.global.u64 	%rd26, %rd65;
	cvta.to.global.u64 	%rd27, %rd70;
	cvta.to.global.u64 	%rd28, %rd72;
	cvta.to.global.u64 	%rd29, %rd71;
	cvta.to.global.u64 	%rd30, %rd73;
	add.s32 	%r19, %r7, 2;
	add.s32 	%r20, %r5, 2;
	mad.lo.s32 	%r21, %r20, %r15, %r2;
	add.s32 	%r22, %r21, %r20;
	mul.lo.s32 	%r23, %r19, %r20;
	mul.lo.s32 	%r24, %r23, %r4;
	add.s32 	%r25, %r24, %r22;
	add.s32 	%r26, %r24, %r21;
	add.s32 	%r27, %r25, %r23;
	mul.wide.s32 	%rd31, %r25, 8;
	add.s64 	%rd32, %rd16, %rd31;
	ld.global.nc.f64 	%fd1, [%rd32];
	mul.wide.s32 	%rd33, %r23, 8;
	add.s64 	%rd34, %rd32, %rd33;
	ld.global.nc.f64 	%fd2, [%rd34];
	add.f64 	%fd3, %fd1, %fd2;
	ld.global.nc.f64 	%fd4, [%rd32+-8];
	ld.global.nc.f64 	%fd5, [%rd34+-8];
	add.f64 	%fd6, %fd4, %fd5;
	add.s64 	%rd35, %rd17, %rd31;
	ld.global.nc.f64 	%fd7, [%rd35];
	add.s64 	%rd36, %rd35, %rd33;
	ld.global.nc.f64 	%fd8, [%rd36];
	add.f64 	%fd9, %fd7, %fd8;
	mul.wide.s32 	%rd37, %r26, 8;
	add.s64 	%rd38, %rd17, %rd37;
	ld.global.nc.f64 	%fd10, [%rd38];
	add.s64 	%rd39, %rd38, %rd33;
	ld.global.nc.f64 	%fd11, [%rd39];
	add.f64 	%fd12, %fd10, %fd11;
	add.s64 	%rd40, %rd18, %rd31;
	ld.global.nc.f64 	%fd13, [%rd40];
	ld.global.nc.f64 	%fd14, [%rd40+-8];
	add.s64 	%rd41, %rd19, %rd31;
	ld.global.nc.f64 	%fd15, [%rd41];
	add.s64 	%rd42, %rd19, %rd37;
	ld.global.nc.f64 	%fd16, [%rd42];
	add.s64 	%rd43, %rd20, %rd31;
	ld.global.nc.f64 	%fd17, [%rd43];
	ld.global.nc.f64 	%fd18, [%rd43+-8];
	add.s64 	%rd44, %rd21, %rd31;
	ld.global.nc.f64 	%fd19, [%rd44];
	add.s64 	%rd45, %rd21, %rd37;
	ld.global.nc.f64 	%fd20, [%rd45];
	mul.f64 	%fd21, %fd6, %fd14;
	fma.rn.f64 	%fd22, %fd3, %fd13, %fd21;
	mul.f64 	%fd23, %fd12, %fd16;
	fma.rn.f64 	%fd24, %fd9, %fd15, %fd23;
	add.s64 	%rd46, %rd22, %rd31;
	ld.global.nc.f64 	%fd25, [%rd46];
	add.s64 	%rd47, %rd46, %rd33;
	ld.global.nc.f64 	%fd26, [%rd47];
	add.f64 	%fd27, %fd25, %fd26;
	mov.f64 	%fd28, 0d4000000000000000;
	div.rn.f64 	%fd29, %fd28, %fd27;
	sub.f64 	%fd30, %fd2, %fd5;
	mul.wide.s32 	%rd48, %r1, 8;
	add.s64 	%rd49, %rd23, %rd48;
	ld.global.nc.f64 	%fd31, [%rd49+8];
	sub.f64 	%fd32, %fd8, %fd11;
	mul.wide.u32 	%rd50, %r15, 8;
	add.s64 	%rd51, %rd24, %rd50;
	ld.global.nc.f64 	%fd33, [%rd51+8];
	mul.f64 	%fd34, %fd32, %fd33;
	mul.wide.s32 	%rd52, %r27, 8;
	add.s64 	%rd53, %rd25, %rd52;
	ld.global.nc.f64 	%fd35, [%rd53];
	add.s64 	%rd54, %rd26, %rd52;
	ld.global.nc.f64 	%fd36, [%rd54];
	mul.f64 	%fd37, %fd36, 0d3FF5555555555555;
	fma.rn.f64 	%fd38, %fd30, %fd31, %fd34;
	add.f64 	%fd39, %fd38, %fd38;
	sub.f64 	%fd40, %fd37, %fd39;
	mul.f64 	%fd41, %fd35, %fd40;
	sub.f64 	%fd42, %fd1, %fd4;
	sub.f64 	%fd43, %fd7, %fd10;
	mul.f64 	%fd44, %fd43, %fd33;
	add.s64 	%rd55, %rd25, %rd31;
	ld.global.nc.f64 	%fd45, [%rd55];
	add.s64 	%rd56, %rd26, %rd31;
	ld.global.nc.f64 	%fd46, [%rd56];
	mul.f64 	%fd47, %fd46, 0d3FF5555555555555;
	fma.rn.f64 	%fd48, %fd42, %fd31, %fd44;
	add.f64 	%fd49, %fd48, %fd48;
	sub.f64 	%fd50, %fd47, %fd49;
	mul.f64 	%fd51, %fd45, %fd50;
	sub.f64 	%fd52, %fd17, %fd18;
	sub.f64 	%fd53, %fd19, %fd20;
	mul.f64 	%fd54, %fd53, %fd33;
	mul.wide.u32 	%rd57, %r4, 8;
	add.s64 	%rd58, %rd27, %rd57;
	ld.global.nc.f64 	%fd55, [%rd58];
	sub.f64 	%fd56, %fd41, %fd51;
	fma.rn.f64 	%fd57, %fd52, %fd31, %fd54;
	fma.rn.f64 	%fd58, %fd55, %fd56, %fd57;
	add.s64 	%rd59, %rd28, %rd48;
	ld.global.nc.f64 	%fd59, [%rd59+8];
	add.s64 	%rd60, %rd29, %rd57;
	ld.global.nc.f64 	%fd60, [%rd60];
	ld.global.nc.f64 	%fd61, [%rd60+8];
	add.f64 	%fd62, %fd60, %fd61;
	mul.f64 	%fd63, %fd62, 0d3FE0000000000000;
	sub.f64 	%fd64, %fd24, %fd22;
	mul.f64 	%fd65, %fd64, 0d3FD0000000000000;
	sub.f64 	%fd66, %fd65, %fd59;
	mul.f64 	%fd67, %fd59, %fd63;
	sub.f64 	%fd68, %fd67, %fd58;
	fma.rn.f64 	%fd69, %fd29, %fd68, %fd66;
	add.s64 	%rd61, %rd30, %rd31;
	st.global.f64 	[%rd61], %fd69;
$L__BB5_2:
	ret;

}
	// .globl	_Z23advection_flux_x_kernelPKdS0_Pdiiii
.visible .entry _Z23advection_flux_x_kernelPKdS0_Pdiiii(
	.param .u64 .ptr .align 1 _Z23advection_flux_x_kernelPKdS0_Pdiiii_param_0,
	.param .u64 .ptr .align 1 _Z23advection_flux_x_kernelPKdS0_Pdiiii_param_1,
	.param .u64 .ptr .align 1 _Z23advection_flux_x_kernelPKdS0_Pdiiii_param_2,
	.param .u32 _Z23advection_flux_x_kernelPKdS0_Pdiiii_param_3,
	.param .u32 _Z23advection_flux_x_kernelPKdS0_Pdiiii_param_4,
	.param .u32 _Z23advection_flux_x_kernelPKdS0_Pdiiii_param_5,
	.param .u32 _Z23advection_flux_x_kernelPKdS0_Pdiiii_param_6
)
{
	.reg .pred 	%p<17>;
	.reg .b32 	%r<29>;
	.reg .b64 	%rd<19>;
	.reg .b64 	%fd<34>;

	ld.param.u64 	%rd1, [_Z23advection_flux_x_kernelPKdS0_Pdiiii_param_0];
	ld.param.u64 	%rd2, [_Z23advection_flux_x_kernelPKdS0_Pdiiii_param_1];
	ld.param.u64 	%rd3, [_Z23advection_flux_x_kernelPKdS0_Pdiiii_param_2];
	ld.param.u32 	%r5, [_Z23advection_flux_x_kernelPKdS0_Pdiiii_param_3];
	ld.param.u32 	%r6, [_Z23advection_flux_x_kernelPKdS0_Pdiiii_param_4];
	ld.param.u32 	%r8, [_Z23advection_flux_x_kernelPKdS0_Pdiiii_param_5];
	ld.param.u32 	%r9, [_Z23advection_flux_x_kernelPKdS0_Pdiiii_param_6];
	mov.u32 	%r10, %ctaid.x;
	mov.u32 	%r11, %ntid.x;
	mov.u32 	%r12, %tid.x;
	mad.lo.s32 	%r1, %r10, %r11, %r12;
	mov.u32 	%r13, %ctaid.y;
	mov.u32 	%r14, %ntid.y;
	mov.u32 	%r15, %tid.y;
	mad.lo.s32 	%r16, %r13, %r14, %r15;
	mov.u32 	%r17, %ctaid.z;
	mov.u32 	%r18, %ntid.z;
	mov.u32 	%r19, %tid.z;
	mad.lo.s32 	%r3, %r17, %r18, %r19;
	setp.gt.s32 	%p1, %r1, %r6;
	setp.ge.s32 	%p2, %r16, %r8;
	setp.ge.s32 	%p3, %r3, %r9;
	or.pred  	%p4, %p2, %p3;
	or.pred  	%p5, %p4, %p1;
	mov.f64 	%fd32, 0d0000000000000000;
	@%p5 bra 	$L__BB6_11;
	cvta.to.global.u64 	%rd4, %rd1;
	add.s32 	%r20, %r8, 2;
	add.s32 	%r21, %r6, 2;
	cvta.to.global.u64 	%rd5, %rd2;
	mad.lo.s32 	%r22, %r21, %r16, %r21;
	add.s32 	%r23, %r22, %r1;
	mad.lo.s32 	%r24, %r21, %r3, %r21;
	mad.lo.s32 	%r4, %r24, %r20, %r23;
	setp.gt.s32 	%p6, %r1, 0;
	selp.s32 	%r25, -1, 0, %p6;
	add.s32 	%r26, %r4, %r25;
	setp.lt.s32 	%p7, %r1, %r6;
	selp.b32 	%r27, 2, 1, %p7;
	add.s32 	%r28, %r4, %r27;
	mul.wide.s32 	%rd6, %r4, 8;
	add.s64 	%rd7, %rd5, %rd6;
	ld.global.nc.f64 	%fd1, [%rd7];
	add.s64 	%rd8, %rd4, %rd6;
	add.s64 	%rd9, %rd8, 8;
	ld.global.nc.f64 	%fd2, [%rd8+8];
	ld.global.nc.f64 	%fd3, [%rd8];
	sub.f64 	%fd4, %fd2, %fd3;
	setp.ltu.f64 	%p8, %fd1, 0d0000000000000000;
	mul.wide.s32 	%rd10, %r28, 8;
	add.s64 	%rd11, %rd4, %rd10;
	mul.wide.s32 	%rd12, %r26, 8;
	add.s64 	%rd13, %rd4, %rd12;
	selp.b64 	%rd14, %rd9, %rd13, %p8;
	selp.b64 	%rd15, %rd11, %rd8, %p8;
	ld.global.nc.f64 	%fd14, [%rd15];
	ld.global.nc.f64 	%fd15, [%rd14];
	sub.f64 	%fd5, %fd14, %fd15;
	setp.lt.s32 	%p9, %r5, 1;
	abs.f64 	%fd16, %fd4;
	setp.leu.f64 	%p10, %fd16, 0d3CD203AF9EE75616;
	or.pred  	%p11, %p9, %p10;
	@%p11 bra 	$L__BB6_7;
	div.rn.f64 	%fd6, %fd5, %fd4;
	setp.eq.s32 	%p12, %r5, 2;
	@%p12 bra 	$L__BB6_5;
	setp.ne.s32 	%p13, %r5, 1;
	@%p13 bra 	$L__BB6_7;
	setp.gtu.f64 	%p15, %fd6, 0d0000000000000000;
	add.f64 	%fd24, %fd6, %fd6;
	min.f64 	%fd25, %fd24, 0d3FF0000000000000;
	min.f64 	%fd26, %fd6, 0d4000000000000000;
	max.f64 	%fd27, %fd25, %fd26;
	selp.f64 	%fd32, %fd27, 0d0000000000000000, %p15;
	bra.uni 	$L__BB6_7;
$L__BB6_5:
	setp.le.f64 	%p14, %fd6, 0d0000000000000000;
	@%p14 bra 	$L__BB6_7;
	fma.rn.f64 	%fd20, %fd6, 0d4008000000000000, 0d3FF0000000000000;
	mul.f64 	%fd21, %fd6, %fd20;
	add.f64 	%fd22, %fd6, 0d3FF0000000000000;
	mul.f64 	%fd23, %fd22, %fd22;
	div.rn.f64 	%fd32, %fd21, %fd23;
$L__BB6_7:
	setp.ltu.f64 	%p16, %fd1, 0d0000000000000000;
	@%p16 bra 	$L__BB6_9;
	mul.f64 	%fd28, %fd32, 0d3FE0000000000000;
	fma.rn.f64 	%fd33, %fd4, %fd28, %fd3;
	bra.uni 	$L__BB6_10;
$L__BB6_9:
	mul.f64 	%fd29, %fd32, 0dBFE0000000000000;
	fma.rn.f64 	%fd33, %fd4, %fd29, %fd2;
$L__BB6_10:
	mul.f64 	%fd30, %fd1, %fd33;
	cvta.to.global.u64 	%rd16, %rd3;
	add.s64 	%rd18, %rd16, %rd6;
	st.global.f64 	[%rd18], %fd30;
$L__BB6_11:
	ret;

}
	// .globl	_Z23advection_flux_y_kernelPKdS0_Pdiiii
.visible .entry _Z23advection_flux_y_kernelPKdS0_Pdiiii(
	.param .u64 .ptr .align 1 _Z23advection_flux_y_kernelPKdS0_Pdiiii_param_0,
	.param .u64 .ptr .align 1 _Z23advection_flux_y_kernelPKdS0_Pdiiii_param_1,
	.param .u64 .ptr .align 1 _Z23advection_flux_y_kernelPKdS0_Pdiiii_param_2,
	.param .u32 _Z23advection_flux_y_kernelPKdS0_Pdiiii_param_3,
	.param .u32 _Z23advection_flux_y_kernelPKdS0_Pdiiii_param_4,
	.param .u32 _Z23advection_flux_y_kernelPKdS0_Pdiiii_param_5,
	.param .u32 _Z23advection_flux_y_kernelPKdS0_Pdiiii_param_6
)
{
	.reg .pred 	%p<17>;
	.reg .b32 	%r<36>;
	.reg .b64 	%rd<20>;
	.reg .b64 	%fd<34>;

	ld.param.u64 	%rd1, [_Z23advection_flux_y_kernelPKdS0_Pdiiii_param_0];
	ld.param.u64 	%rd2, [_Z23advection_flux_y_kernelPKdS0_Pdiiii_param_1];
	ld.param.u64 	%rd3, [_Z23advection_flux_y_kernelPKdS0_Pdiiii_param_2];
	ld.param.u32 	%r5, [_Z23advection_flux_y_kernelPKdS0_Pdiiii_param_3];
	ld.param.u32 	%r6, [_Z23advection_flux_y_kernelPKdS0_Pdiiii_param_4];
	ld.param.u32 	%r8, [_Z23advection_flux_y_kernelPKdS0_Pdiiii_param_5];
	ld.param.u32 	%r9, [_Z23advection_flux_y_kernelPKdS0_Pdiiii_param_6];
	mov.u32 	%r10, %ctaid.x;
	mov.u32 	%r11, %ntid.x;
	mov.u32 	%r12, %tid.x;
	mad.lo.s32 	%r13, %r10, %r11, %r12;
	add.s32 	%r1, %r13, 1;
	mov.u32 	%r14, %ctaid.y;
	mov.u32 	%r15, %ntid.y;
	mov.u32 	%r16, %tid.y;
	mad.lo.s32 	%r17, %r14, %r15, %r16;
	mov.u32 	%r18, %ctaid.z;
	mov.u32 	%r19, %ntid.z;
	mov.u32 	%r20, %tid.z;
	mad.lo.s32 	%r3, %r18, %r19, %r20;
	setp.gt.s32 	%p1, %r1, %r6;
	setp.gt.s32 	%p2, %r17, %r8;
	or.pred  	%p3, %p1, %p2;
	setp.ge.s32 	%p4, %r3, %r9;
	or.pred  	%p5, %p3, %p4;
	mov.f64 	%fd32, 0d0000000000000000;
	@%p5 bra 	$L__BB7_11;
	cvta.to.global.u64 	%rd4, %rd1;
	add.s32 	%r21, %r8, 2;
	add.s32 	%r22, %r6, 2;
	cvta.to.global.u64 	%rd5, %rd2;
	mul.lo.s32 	%r23, %r22, %r17;
	add.s32 	%r24, %r23, %r1;
	mad.lo.s32 	%r25, %r22, %r3, %r22;
	mul.lo.s32 	%r26, %r25, %r21;
	add.s32 	%r4, %r24, %r26;
	add.s32 	%r27, %r23, %r22;
	add.s32 	%r28, %r4, %r22;
	setp.eq.s32 	%p6, %r17, 0;
	shl.b32 	%r29, %r22, 1;
	sub.s32 	%r30, %r27, %r29;
	add.s32 	%r31, %r30, %r1;
	add.s32 	%r32, %r31, %r26;
	selp.b32 	%r33, %r4, %r32, %p6;
	setp.lt.u32 	%p7, %r17, %r8;
	selp.b32 	%r34, %r22, 0, %p7;
	add.s32 	%r35, %r28, %r34;
	mul.wide.s32 	%rd6, %r4, 8;
	add.s64 	%rd7, %rd5, %rd6;
	ld.global.nc.f64 	%fd1, [%rd7];
	mul.wide.s32 	%rd8, %r28, 8;
	add.s64 	%rd9, %rd4, %rd8;
	ld.global.nc.f64 	%fd2, [%rd9];
	add.s64 	%rd10, %rd4, %rd6;
	ld.global.nc.f64 	%fd3, [%rd10];
	sub.f64 	%fd4, %fd2, %fd3;
	setp.ltu.f64 	%p8, %fd1, 0d0000000000000000;
	mul.wide.s32 	%rd11, %r35, 8;
	add.s64 	%rd12, %rd4, %rd11;
	mul.wide.s32 	%rd13, %r33, 8;
	add.s64 	%rd14, %rd4, %rd13;
	selp.b64 	%rd15, %rd9, %rd14, %p8;
	selp.b64 	%rd16, %rd12, %rd10, %p8;
	ld.global.nc.f64 	%fd14, [%rd16];
	ld.global.nc.f64 	%fd15, [%rd15];
	sub.f64 	%fd5, %fd14, %fd15;
	setp.lt.s32 	%p9, %r5, 1;
	abs.f64 	%fd16, %fd4;
	setp.leu.f64 	%p10, %fd16, 0d3CD203AF9EE75616;
	or.pred  	%p11, %p9, %p10;
	@%p11 bra 	$L__BB7_7;
	div.rn.f64 	%fd6, %fd5, %fd4;
	setp.eq.s32 	%p12, %r5, 2;
	@%p12 bra 	$L__BB7_5;
	setp.ne.s32 	%p13, %r5, 1;
	@%p13 bra 	$L__BB7_7;
	setp.gtu.f64 	%p15, %fd6, 0d0000000000000000;
	add.f64 	%fd24, %fd6, %fd6;
	min.f64 	%fd25, %fd24, 0d3FF0000000000000;
	min.f64 	%fd26, %fd6, 0d4000000000000000;
	max.f64 	%fd27, %fd25, %fd26;
	selp.f64 	%fd32, %fd27, 0d0000000000000000, %p15;
	bra.uni 	$L__BB7_7;
$L__BB7_5:
	setp.le.f64 	%p14, %fd6, 0d0000000000000000;
	@%p14 bra 	$L__BB7_7;
	fma.rn.f64 	%fd20, %fd6, 0d4008000000000000, 0d3FF0000000000000;
	mul.f64 	%fd21, %fd6, %fd20;
	add.f64 	%fd22, %fd6, 0d3FF0000000000000;
	mul.f64 	%fd23, %fd22, %fd22;
	div.rn.f64 	%fd32, %fd21, %fd23;
$L__BB7_7:
	setp.ltu.f64 	%p16, %fd1, 0d0000000000000000;
	@%p16 bra 	$L__BB7_9;
	mul.f64 	%fd28, %fd32, 0d3FE0000000000000;
	fma.rn.f64 	%fd33, %fd4, %fd28, %fd3;
	bra.uni 	$L__BB7_10;
$L__BB7_9:
	mul.f64 	%fd29, %fd32, 0dBFE0000000000000;
	fma.rn.f64 	%fd33, %fd4, %fd29, %fd2;
$L__BB7_10:
	mul.f64 	%fd30, %fd1, %fd33;
	cvta.to.global.u64 	%rd17, %rd3;
	add.s64 	%rd19, %rd17, %rd6;
	st.global.f64 	[%rd19], %fd30;
$L__BB7_11:
	ret;

}
	// .globl	_Z23advection_flux_z_kernelPKdS0_Pdiiii
.visible .entry _Z23advection_flux_z_kernelPKdS0_Pdiiii(
	.param .u64 .ptr .align 1 _Z23advection_flux_z_kernelPKdS0_Pdiiii_param_0,
	.param .u64 .ptr .align 1 _Z23advection_flux_z_kernelPKdS0_Pdiiii_param_1,
	.param .u64 .ptr .align 1 _Z23advection_flux_z_kernelPKdS0_Pdiiii_param_2,
	.param .u32 _Z23advection_flux_z_kernelPKdS0_Pdiiii_param_3,
	.param .u32 _Z23advection_flux_z_kernelPKdS0_Pdiiii_param_4,
	.param .u32 _Z23advection_flux_z_kernelPKdS0_Pdiiii_param_5,
	.param .u32 _Z23advection_flux_z_kernelPKdS0_Pdiiii_param_6
)
{
	.reg .pred 	%p<17>;
	.reg .b32 	%r<35>;
	.reg .b64 	%rd<20>;
	.reg .b64 	%fd<34>;

	ld.param.u64 	%rd1, [_Z23advection_flux_z_kernelPKdS0_Pdiiii_param_0];
	ld.param.u64 	%rd2, [_Z23advection_flux_z_kernelPKdS0_Pdiiii_param_1];
	ld.param.u64 	%rd3, [_Z23advection_flux_z_kernelPKdS0_Pdiiii_param_2];
	ld.param.u32 	%r5, [_Z23advection_flux_z_kernelPKdS0_Pdiiii_param_3];
	ld.param.u32 	%r6, [_Z23advection_flux_z_kernelPKdS0_Pdiiii_param_4];
	ld.param.u32 	%r9, [_Z23advection_flux_z_kernelPKdS0_Pdiiii_param_5];
	ld.param.u32 	%r8, [_Z23advection_flux_z_kernelPKdS0_Pdiiii_param_6];
	mov.u32 	%r10, %ctaid.x;
	mov.u32 	%r11, %ntid.x;
	mov.u32 	%r12, %tid.x;
	mad.lo.s32 	%r13, %r10, %r11, %r12;
	add.s32 	%r1, %r13, 1;
	mov.u32 	%r14, %ctaid.y;
	mov.u32 	%r15, %ntid.y;
	mov.u32 	%r16, %tid.y;
	mad.lo.s32 	%r17, %r14, %r15, %r16;
	mov.u32 	%r18, %ctaid.z;
	mov.u32 	%r19, %ntid.z;
	mov.u32 	%r20, %tid.z;
	mad.lo.s32 	%r3, %r18, %r19, %r20;
	setp.gt.s32 	%p1, %r1, %r6;
	setp.ge.s32 	%p2, %r17, %r9;
	setp.gt.s32 	%p3, %r3, %r8;
	or.pred  	%p4, %p1, %p3;
	or.pred  	%p5, %p4, %p2;
	mov.f64 	%fd32, 0d0000000000000000;
	@%p5 bra 	$L__BB8_11;
	cvta.to.global.u64 	%rd4, %rd1;
	add.s32 	%r21, %r9, 2;
	add.s32 	%r22, %r6, 2;
	cvta.to.global.u64 	%rd5, %rd2;
	mad.lo.s32 	%r23, %r22, %r17, %r22;
	add.s32 	%r24, %r23, %r1;
	mul.lo.s32 	%r25, %r21, %r22;
	mul.lo.s32 	%r26, %r25, %r3;
	add.s32 	%r4, %r26, %r24;
	add.s32 	%r27, %r26, %r25;
	add.s32 	%r28, %r4, %r25;
	setp.eq.s32 	%p6, %r3, 0;
	shl.b32 	%r29, %r25, 1;
	sub.s32 	%r30, %r27, %r29;
	selp.b32 	%r31, 0, %r30, %p6;
	add.s32 	%r32, %r31, %r24;
	setp.lt.u32 	%p7, %r3, %r8;
	selp.b32 	%r33, %r25, 0, %p7;
	add.s32 	%r34, %r28, %r33;
	mul.wide.s32 	%rd6, %r4, 8;
	add.s64 	%rd7, %rd5, %rd6;
	ld.global.nc.f64 	%fd1, [%rd7];
	mul.wide.s32 	%rd8, %r28, 8;
	add.s64 	%rd9, %rd4, %rd8;
	ld.global.nc.f64 	%fd2, [%rd9];
	add.s64 	%rd10, %rd4, %rd6;
	ld.global.nc.f64 	%fd3, [%rd10];
	sub.f64 	%fd4, %fd2, %fd3;
	setp.ltu.f64 	%p8, %fd1, 0d0000000000000000;
	mul.wide.s32 	%rd11, %r34, 8;
	add.s64 	%rd12, %rd4, %rd11;
	mul.wide.s32 	%rd13, %r32, 8;
	add.s64 	%rd14, %rd4, %rd13;
	selp.b64 	%rd15, %rd9, %rd14, %p8;
	selp.b64 	%rd16, %rd12, %rd10, %p8;
	ld.global.nc.f64 	%fd14, [%rd16];
	ld.global.nc.f64 	%fd15, [%rd15];
	sub.f64 	%fd5, %fd14, %fd15;
	setp.lt.s32 	%p9, %r5, 1;
	abs.f64 	%fd16, %fd4;
	setp.leu.f64 	%p10, %fd16, 0d3CD203AF9EE75616;
	or.pred  	%p11, %p9, %p10;
	@%p11 bra 	$L__BB8_7;
	div.rn.f64 	%fd6, %fd5, %fd4;
	setp.eq.s32 	%p12, %r5, 2;
	@%p12 bra 	$L__BB8_5;
	setp.ne.s32 	%p13, %r5, 1;
	@%p13 bra 	$L__BB8_7;
	setp.gtu.f64 	%p15, %fd6, 0d0000000000000000;
	add.f64 	%fd24, %fd6, %fd6;
	min.f64 	%fd25, %fd24, 0d3FF0000000000000;
	min.f64 	%fd26, %fd6, 0d4000000000000000;
	max.f64 	%fd27, %fd25, %fd26;
	selp.f64 	%fd32, %fd27, 0d0000000000000000, %p15;
	bra.uni 	$L__BB8_7;
$L__BB8_5:
	setp.le.f64 	%p14, %fd6, 0d0000000000000000;
	@%p14 bra 	$L__BB8_7;
	fma.rn.f64 	%fd20, %fd6, 0d4008000000000000, 0d3FF0000000000000;
	mul.f64 	%fd21, %fd6, %fd20;
	add.f64 	%fd22, %fd6, 0d3FF0000000000000;
	mul.f64 	%fd23, %fd22, %fd22;
	div.rn.f64 	%fd32, %fd21, %fd23;
$L__BB8_7:
	setp.ltu.f64 	%p16, %fd1, 0d0000000000000000;
	@%p16 bra 	$L__BB8_9;
	mul.f64 	%fd28, %fd32, 0d3FE0000000000000;
	fma.rn.f64 	%fd33, %fd4, %fd28, %fd3;
	bra.uni 	$L__BB8_10;
$L__BB8_9:
	mul.f64 	%fd29, %fd32, 0dBFE0000000000000;
	fma.rn.f64 	%fd33, %fd4, %fd29, %fd2;
$L__BB8_10:
	mul.f64 	%fd30, %fd1, %fd33;
	cvta.to.global.u64 	%rd17, %rd3;
	add.s64 	%rd19, %rd17, %rd6;
	st.global.f64 	[%rd19], %fd30;
$L__BB8_11:
	ret;

}
	// .globl	_Z31fds_advection_divergence_kernelPKdS0_S0_S0_S0_S0_S0_S0_S0_S0_Pdiii
.visible .entry _Z31fds_advection_divergence_kernelPKdS0_S0_S0_S0_S0_S0_S0_S0_S0_Pdiii(
	.param .u64 .ptr .align 1 _Z31fds_advection_divergence_kernelPKdS0_S0_S0_S0_S0_S0_S0_S0_S0_Pdiii_param_0,
	.param .u64 .ptr .align 1 _Z31fds_advection_divergence_kernelPKdS0_S0_S0_S0_S0_S0_S0_S0_S0_Pdiii_param_1,
	.param .u64 .ptr .align 1 _Z31fds_advection_divergence_kernelPKdS0_S0_S0_S0_S0_S0_S0_S0_S0_Pdiii_param_2,
	.param .u64 .ptr .align 1 _Z31fds_advection_divergence_kernelPKdS0_S0_S0_S0_S0_S0_S0_S0_S0_Pdiii_param_3,
	.param .u64 .ptr .align 1 _Z31fds_advection_divergence_kernelPKdS0_S0_S0_S0_S0_S0_S0_S0_S0_Pdiii_param_4,
	.param .u64 .ptr .align 1 _Z31fds_advection_divergence_kernelPKdS0_S0_S0_S0_S0_S0_S0_S0_S0_Pdiii_param_5,
	.param .u64 .ptr .align 1 _Z31fds_advection_divergence_kernelPKdS0_S0_S0_S0_S0_S0_S0_S0_S0_Pdiii_param_6,
	.param .u64 .ptr .align 1 _Z31fds_advection_divergence_kernelPKdS0_S0_S0_S0_S0_S0_S0_S0_S0_Pdiii_param_7,
	.param .u64 .ptr .align 1 _Z31fds_advection_divergence_kernelPKdS0_S0_S0_S0_S0_S0_S0_S0_S0_Pdiii_param_8,
	.param .u64 .ptr .align 1 _Z31fds_advection_divergence_kernelPKdS0_S0_S0_S0_S0_S0_S0_S0_S0_Pdiii_param_9,
	.param .u64 .ptr .align 1 _Z31fds_advection_divergence_kernelPKdS0_S0_S0_S0_S0_S0_S0_S0_S0_Pdiii_param_10,
	.param .u32 _Z31fds_advection_divergence_kernelPKdS0_S0_S0_S0_S0_S0_S0_S0_S0_Pdiii_param_11,
	.param .u32 _Z31fds_advection_divergence_kernelPKdS0_S0_S0_S0_S0_S0_S0_S0_S0_Pdiii_param_12,
	.param .u32 _Z31fds_advection_divergence_kernelPKdS0_S0_S0_S0_S0_S0_S0_S0_S0_Pdiii_param_13
)
{
	.reg .pred 	%p<6>;
	.reg .b32 	%r<29>;
	.reg .b64 	%rd<50>;
	.reg .b64 	%fd<35>;

	ld.param.u64 	%rd4, [_Z31fds_advection_divergence_kernelPKdS0_S0_S0_S0_S0_S0_S0_S0_S0_Pdiii_param_3];
	ld.param.u64 	%rd8, [_Z31fds_advection_divergence_kernelPKdS0_S0_S0_S0_S0_S0_S0_S0_S0_Pdiii_param_7];
	ld.param.u64 	%rd9, [_Z31fds_advection_divergence_kernelPKdS0_S0_S0_S0_S0_S0_S0_S0_S0_Pdiii_param_8];
	ld.param.u64 	%rd10, [_Z31fds_advection_divergence_kernelPKdS0_S0_S0_S0_S0_S0_S0_S0_S0_Pdiii_param_9];
	ld.param.u64 	%rd11, [_Z31fds_advection_divergence_kernelPKdS0_S0_S0_S0_S0_S0_S0_S0_S0_Pdiii_param_10];
	ld.param.u32 	%r5, [_Z31fds_advection_divergence_kernelPKdS0_S0_S0_S0_S0_S0_S0_S0_S0_Pdiii_param_11];
	ld.param.u32 	%r7, [_Z31fds_advection_divergence_kernelPKdS0_S0_S0_S0_S0_S0_S0_S0_S0_Pdiii_param_12];
	ld.param.u32 	%r8, [_Z31fds_advection_divergence_kernelPKdS0_S0_S0_S0_S0_S0_S0_S0_S0_Pdiii_param_13];
	mov.u32 	%r9, %ctaid.x;
	mov.u32 	%r10, %ntid.x;
	mov.u32 	%r11, %tid.x;
	mad.lo.s32 	%r1, %r9, %r10, %r11;
	add.s32 	%r2, %r1, 1;
	mov.u32 	%r12, %ctaid.y;
	mov.u32 	%r13, %ntid.y;
	mov.u32 	%r14, %tid.y;
	mad.lo.s32 	%r15, %r12, %r13, %r14;
	mov.u32 	%r16, %ctaid.z;
	mov.u32 	%r17, %ntid.z;
	mov.u32 	%r18, %tid.z;
	mad.lo.s32 	%r4, %r16, %r17, %r18;
	setp.gt.s32 	%p1, %r2, %r5;
	setp.ge.s32 	%p2, %r15, %r7;
	setp.ge.s32 	%p3, %r4, %r8;
	or.pred  	%p4, %p2, %p3;
	or.pred  	%p5, %p4, %p1;
	@%p5 bra 	$L__BB9_2;
	ld.param.u64 	%rd49, [_Z31fds_advection_divergence_kernelPKdS0_S0_S0_S0_S0_S0_S0_S0_S0_Pdiii_param_6];
	ld.param.u64 	%rd48, [_Z31fds_advection_divergence_kernelPKdS0_S0_S0_S0_S0_S0_S0_S0_S0_Pdiii_param_5];
	ld.param.u64 	%rd47, [_Z31fds_advection_divergence_kernelPKdS0_S0_S0_S0_S0_S0_S0_S0_S0_Pdiii_param_4];
	ld.param.u64 	%rd46, [_Z31fds_advection_divergence_kernelPKdS0_S0_S0_S0_S0_S0_S0_S0_S0_Pdiii_param_2];
	ld.param.u64 	%rd45, [_Z31fds_advection_divergence_kernelPKdS0_S0_S0_S0_S0_S0_S0_S0_S0_Pdiii_param_1];
	ld.param.u64 	%rd44, [_Z31fds_advection_divergence_kernelPKdS0_S0_S0_S0_S0_S0_S0_S0_S0_Pdiii_param_0];
	cvta.to.global.u64 	%rd12, %rd4;
	cvta.to.global.u64 	%rd13, %rd44;
	cvta.to.global.u64 	%rd14, %rd47;
	cvta.to.global.u64 	%rd15, %rd45;
	cvta.to.global.u64 	%rd16, %rd48;
	cvta.to.global.u64 	%rd17, %rd46;
	cvta.to.global.u64 	%rd18, %rd49;
	cvta.to.global.u64 	%rd19, %rd8;
	cvta.to.global.u64 	%rd20, %rd9;
	cvta.to.global.u64 	%rd21, %rd10;
	cvta.to.global.u64 	%rd22, %rd11;
	add.s32 	%r19, %r7, 2;
	add.s32 	%r20, %r5, 2;
	mad.lo.s32 	%r21, %r20, %r15, %r2;
	add.s32 	%r22, %r21, %r20;
	mul.lo.s32 	%r23, %r19, %r20;
	mul.lo.s32 	%r24, %r23, %r4;
	add.s32 	%r25, %r24, %r23;
	add.s32 	%r26, %r25, %r22;
	add.s32 	%r27, %r21, %r25;
	add.s32 	%r28, %r24, %r22;
	mul.wide.s32 	%rd23, %r26, 8;
	add.s64 	%rd24, %rd12, %rd23;
	ld.global.nc.f64 	%fd1, [%rd24];
	add.s64 	%rd25, %rd13, %rd23;
	ld.global.nc.f64 	%fd2, [%rd25];
	sub.f64 	%fd3, %fd2, %fd1;
	add.s64 	%rd26, %rd14, %rd23;
	ld.global.nc.f64 	%fd4, [%rd26];
	mul.f64 	%fd5, %fd3, %fd4;
	ld.global.nc.f64 	%fd6, [%rd25+-8];
	sub.f64 	%fd7, %fd6, %fd1;
	ld.global.nc.f64 	%fd8, [%rd26+-8];
	mul.f64 	%fd9, %fd7, %fd8;
	add.s64 	%rd27, %rd15, %rd23;
	ld.global.nc.f64 	%fd10, [%rd27];
	sub.f64 	%fd11, %fd10, %fd1;
	add.s64 	%rd28, %rd16, %rd23;
	ld.global.nc.f64 	%fd12, [%rd28];
	mul.f64 	%fd13, %fd11, %fd12;
	mul.wide.s32 	%rd29, %r27, 8;
	add.s64 	%rd30, %rd15, %rd29;
	ld.global.nc.f64 	%fd14, [%rd30];
	sub.f64 	%fd15, %fd14, %fd1;
	add.s64 	%rd31, %rd16, %rd29;
	ld.global.nc.f64 	%fd16, [%rd31];
	mul.f64 	%fd17, %fd15, %fd16;
	add.s64 	%rd32, %rd17, %rd23;
	ld.global.nc.f64 	%fd18, [%rd32];
	sub.f64 	%fd19, %fd18, %fd1;
	add.s64 	%rd33, %rd18, %rd23;
	ld.global.nc.f64 	%fd20, [%rd33];
	mul.f64 	%fd21, %fd19, %fd20;
	mul.wide.s32 	%rd34, %r28, 8;
	add.s64 	%rd35, %rd17, %rd34;
	ld.global.nc.f64 	%fd22, [%rd35];
	sub.f64 	%fd23, %fd22, %fd1;
	add.s64 	%rd36, %rd18, %rd34;
	ld.global.nc.f64 	%fd24, [%rd36];
	mul.f64 	%fd25, %fd23, %fd24;
	sub.f64 	%fd26, %fd5, %fd9;
	mul.wide.s32 	%rd37, %r1, 8;
	add.s64 	%rd38, %rd19, %rd37;
	ld.global.nc.f64 	%fd27, [%rd38+8];
	sub.f64 	%fd28, %fd13, %fd17;
	mul.wide.u32 	%rd39, %r15, 8;
	add.s64 	%rd40, %rd20, %rd39;
	ld.global.nc.f64 	%fd29, [%rd40+8];
	mul.f64 	%fd30, %fd28, %fd29;
	fma.rn.f64 	%fd31, %fd26, %fd27, %fd30;
	sub.f64 	%fd32, %fd21, %fd25;
	mul.wide.u32 	%rd41, %r4, 8;
	add.s64 	%rd42, %rd21, %rd41;
	ld.global.nc.f64 	%fd33, [%rd42+8];
	fma.rn.f64 	%fd34, %fd32, %fd33, %fd31;
	add.s64 	%rd43, %rd22, %rd23;
	st.global.f64 	[%rd43], %fd34;
$L__BB9_2:
	ret;

}
	// .globl	_Z22flux_divergence_kernelPKdS0_S0_S0_S0_S0_Pdiii
.visible .entry _Z22flux_divergence_kernelPKdS0_S0_S0_S0_S0_Pdiii(
	.param .u64 .ptr .align 1 _Z22flux_divergence_kernelPKdS0_S0_S0_S0_S0_Pdiii_param_0,
	.param .u64 .ptr .align 1 _Z22flux_divergence_kernelPKdS0_S0_S0_S0_S0_Pdiii_param_1,
	.param .u64 .ptr .align 1 _Z22flux_divergence_kernelPKdS0_S0_S0_S0_S0_Pdiii_param_2,
	.param .u64 .ptr .align 1 _Z22flux_divergence_kernelPKdS0_S0_S0_S0_S0_Pdiii_param_3,
	.param .u64 .ptr .align 1 _Z22flux_divergence_kernelPKdS0_S0_S0_S0_S0_Pdiii_param_4,
	.param .u64 .ptr .align 1 _Z22flux_divergence_kernelPKdS0_S0_S0_S0_S0_Pdiii_param_5,
	.param .u64 .ptr .align 1 _Z22flux_divergence_kernelPKdS0_S0_S0_S0_S0_Pdiii_param_6,
	.param .u32 _Z22flux_divergence_kernelPKdS0_S0_S0_S0_S0_Pdiii_param_7,
	.param .u32 _Z22flux_divergence_kernelPKdS0_S0_S0_S0_S0_Pdiii_param_8,
	.param .u32 _Z22flux_divergence_kernelPKdS0_S0_S0_S0_S0_Pdiii_param_9
)
{
	.reg .pred 	%p<6>;
	.reg .b32 	%r<29>;
	.reg .b64 	%rd<35>;
	.reg .b64 	%fd<16>;

	ld.param.u64 	%rd4, [_Z22flux_divergence_kernelPKdS0_S0_S0_S0_S0_Pdiii_param_3];
	ld.param.u64 	%rd5, [_Z22flux_divergence_kernelPKdS0_S0_S0_S0_S0_Pdiii_param_4];
	ld.param.u32 	%r5, [_Z22flux_divergence_kernelPKdS0_S0_S0_S0_S0_Pdiii_param_7];
	ld.param.u32 	%r7, [_Z22flux_divergence_kernelPKdS0_S0_S0_S0_S0_Pdiii_param_8];
	ld.param.u32 	%r8, [_Z22flux_divergence_kernelPKdS0_S0_S0_S0_S0_Pdiii_param_9];
	mov.u32 	%r9, %ctaid.x;
	mov.u32 	%r10, %ntid.x;
	mov.u32 	%r11, %tid.x;
	mad.lo.s32 	%r1, %r9, %r10, %r11;
	add.s32 	%r2, %r1, 1;
	mov.u32 	%r12, %ctaid.y;
	mov.u32 	%r13, %ntid.y;
	mov.u32 	%r14, %tid.y;
	mad.lo.s32 	%r15, %r12, %r13, %r14;
	mov.u32 	%r16, %ctaid.z;
	mov.u32 	%r17, %ntid.z;
	mov.u32 	%r18, %tid.z;
	mad.lo.s32 	%r4, %r16, %r17, %r18;
	setp.gt.s32 	%p1, %r2, %r5;
	setp.ge.s32 	%p2, %r15, %r7;
	setp.ge.s32 	%p3, %r4, %r8;
	or.pred  	%p4, %p2, %p3;
	or.pred  	%p5, %p4, %p1;
	@%p5 bra 	$L__BB10_2;
	ld.param.u64 	%rd34, [_Z22flux_divergence_kernelPKdS0_S0_S0_S0_S0_Pdiii_param_6];
	ld.param.u64 	%rd33, [_Z22flux_divergence_kernelPKdS0_S0_S0_S0_S0_Pdiii_param_5];
	ld.param.u64 	%rd32, [_Z22flux_divergence_kernelPKdS0_S0_S0_S0_S0_Pdiii_param_2];
	ld.param.u64 	%rd31, [_Z22flux_divergence_kernelPKdS0_S0_S0_S0_S0_Pdiii_param_1];
	ld.param.u64 	%rd30, [_Z22flux_divergence_kernelPKdS0_S0_S0_S0_S0_Pdiii_param_0];
	cvta.to.global.u64 	%rd8, %rd30;
	cvta.to.global.u64 	%rd9, %rd4;
	cvta.to.global.u64 	%rd10, %rd31;
	cvta.to.global.u64 	%rd11, %rd5;
	cvta.to.global.u64 	%rd12, %rd32;
	cvta.to.global.u64 	%rd13, %rd33;
	cvta.to.global.u64 	%rd14, %rd34;
	add.s32 	%r19, %r7, 2;
	add.s32 	%r20, %r5, 2;
	mad.lo.s32 	%r21, %r20, %r15, %r2;
	add.s32 	%r22, %r21, %r20;
	mul.lo.s32 	%r23, %r19, %r20;
	mul.lo.s32 	%r24, %r23, %r4;
	add.s32 	%r25, %r24, %r23;
	add.s32 	%r26, %r25, %r22;
	add.s32 	%r27, %r21, %r25;
	add.s32 	%r28, %r24, %r22;
	mul.wide.s32 	%rd15, %r26, 8;
	add.s64 	%rd16, %rd8, %rd15;
	ld.global.nc.f64 	%fd1, [%rd16];
	ld.global.nc.f64 	%fd2, [%rd16+-8];
	sub.f64 	%fd3, %fd1, %fd2;
	mul.wide.s32 	%rd17, %r1, 8;
	add.s64 	%rd18, %rd9, %rd17;
	ld.global.nc.f64 	%fd4, [%rd18+8];
	add.s64 	%rd19, %rd10, %rd15;
	ld.global.nc.f64 	%fd5, [%rd19];
	mul.wide.s32 	%rd20, %r27, 8;
	add.s64 	%rd21, %rd10, %rd20;
	ld.global.nc.f64 	%fd6, [%rd21];
	sub.f64 	%fd7, %fd5, %fd6;
	mul.wide.u32 	%rd22, %r15, 8;
	add.s64 	%rd23, %rd11, %rd22;
	ld.global.nc.f64 	%fd8, [%rd23+8];
	mul.f64 	%fd9, %fd7, %fd8;
	add.s64 	%rd24, %rd12, %rd15;
	ld.global.nc.f64 	%fd10, [%rd24];
	mul.wide.s32 	%rd25, %r28, 8;
	add.s64 	%rd26, %rd12, %rd25;
	ld.global.nc.f64 	%fd11, [%rd26];
	sub.f64 	%fd12, %fd10, %fd11;
	mul.wide.u32 	%rd27, %r4, 8;
	add.s64 	%rd28, %rd13, %rd27;
	ld.global.nc.f64 	%fd13, [%rd28+8];
	fma.rn.f64 	%fd14, %fd3, %fd4, %fd9;
	fma.rn.f64 	%fd15, %fd12, %fd13, %fd14;
	add.s64 	%rd29, %rd14, %rd15;
	st.global.f64 	[%rd29], %fd15;
$L__BB10_2:
	ret;

}
	// .globl	density_update_kernel
.visible .entry density_update_kernel(
	.param .u64 .ptr .align 1 density_update_kernel_param_0,
	.param .u64 .ptr .align 1 density_update_kernel_param_1,
	.param .u64 .ptr .align 1 density_update_kernel_param_2,
	.param .u64 .ptr .align 1 density_update_kernel_param_3,
	.param .u64 .ptr .align 1 density_update_kernel_param_4,
	.param .u64 .ptr .align 1 density_update_kernel_param_5,
	.param .u64 .ptr .align 1 density_update_kernel_param_6,
	.param .u64 .ptr .align 1 density_update_kernel_param_7,
	.param .u64 .ptr .align 1 density_update_kernel_param_8,
	.param .u64 .ptr .align 1 density_update_kernel_param_9,
	.param .u64 .ptr .align 1 density_update_kernel_param_10,
	.param .u64 .ptr .align 1 density_update_kernel_param_11,
	.param .f64 density_update_kernel_param_12,
	.param .u64 .ptr .align 1 density_update_kernel_param_13,
	.param .u32 density_update_kernel_param_14,
	.param .u32 density_update_kernel_param_15,
	.param .u32 density_update_kernel_param_16
)
{
	.reg .pred 	%p<6>;
	.reg .b32 	%r<29>;
	.reg .b64 	%rd<53>;
	.reg .b64 	%fd<36>;

	ld.param.u64 	%rd2, [density_update_kernel_param_1];
	ld.param.u64 	%rd4, [density_update_kernel_param_3];
	ld.param.u64 	%rd5, [density_update_kernel_param_4];
	ld.param.u64 	%rd6, [density_update_kernel_param_5];
	ld.param.u64 	%rd8, [density_update_kernel_param_7];
	ld.param.u64 	%rd9, [density_update_kernel_param_8];
	ld.param.u64 	%rd10, [density_update_kernel_param_9];
	ld.param.u64 	%rd11, [density_update_kernel_param_10];
	ld.param.u64 	%rd12, [density_update_kernel_param_11];
	ld.param.f64 	%fd1, [density_update_kernel_param_12];
	ld.param.u64 	%rd13, [density_update_kernel_param_13];
	ld.param.u32 	%r5, [density_update_kernel_param_14];
	ld.param.u32 	%r7, [density_update_kernel_param_15];
	ld.param.u32 	%r8, [density_update_kernel_param_16];
	mov.u32 	%r9, %ctaid.x;
	mov.u32 	%r10, %ntid.x;
	mov.u32 	%r11, %tid.x;
	mad.lo.s32 	%r1, %r9, %r10, %r11;
	add.s32 	%r2, %r1, 1;
	mov.u32 	%r12, %ctaid.y;
	mov.u32 	%r13, %ntid.y;
	mov.u32 	%r14, %tid.y;
	mad.lo.s32 	%r15, %r12, %r13, %r14;
	mov.u32 	%r16, %ctaid.z;
	mov.u32 	%r17, %ntid.z;
	mov.u32 	%r18, %tid.z;
	mad.lo.s32 	%r4, %r16, %r17, %r18;
	setp.gt.s32 	%p1, %r2, %r5;
	setp.ge.s32 	%p2, %r15, %r7;
	setp.ge.s32 	%p3, %r4, %r8;
	or.pred  	%p4, %p2, %p3;
	or.pred  	%p5, %p4, %p1;
	@%p5 bra 	$L__BB11_2;
	ld.param.u64 	%rd52, [density_update_kernel_param_6];
	ld.param.u64 	%rd51, [density_update_kernel_param_2];
	ld.param.u64 	%rd50, [density_update_kernel_param_0];
	cvta.to.global.u64 	%rd14, %rd4;
	cvta.to.global.u64 	%rd15, %rd52;
	cvta.to.global.u64 	%rd16, %rd10;
	cvta.to.global.u64 	%rd17, %rd5;
	cvta.to.global.u64 	%rd18, %rd8;
	cvta.to.global.u64 	%rd19, %rd11;
	cvta.to.global.u64 	%rd20, %rd6;
	cvta.to.global.u64 	%rd21, %rd9;
	cvta.to.global.u64 	%rd22, %rd12;
	cvta.to.global.u64 	%rd23, %rd51;
	cvta.to.global.u64 	%rd24, %rd50;
	cvta.to.global.u64 	%rd25, %rd2;
	cvta.to.global.u64 	%rd26, %rd13;
	add.s32 	%r19, %r5, 2;
	add.s32 	%r20, %r7, 2;
	mad.lo.s32 	%r21, %r19, %r15, %r2;
	add.s32 	%r22, %r21, %r19;
	mul.lo.s32 	%r23, %r19, %r4;
	add.s32 	%r24, %r23, %r19;
	mul.lo.s32 	%r25, %r24, %r20;
	add.s32 	%r26, %r22, %r25;
	add.s32 	%r27, %r21, %r25;
	mad.lo.s32 	%r28, %r23, %r20, %r22;
	mul.wide.s32 	%rd27, %r26, 8;
	add.s64 	%rd28, %rd14, %rd27;
	ld.global.nc.f64 	%fd2, [%rd28];
	add.s64 	%rd29, %rd15, %rd27;
	ld.global.nc.f64 	%fd3, [%rd29];
	mul.f64 	%fd4, %fd2, %fd3;
	ld.global.nc.f64 	%fd5, [%rd28+-8];
	ld.global.nc.f64 	%fd6, [%rd29+-8];
	mul.f64 	%fd7, %fd5, %fd6;
	sub.f64 	%fd8, %fd4, %fd7;
	mul.wide.s32 	%rd30, %r1, 8;
	add.s64 	%rd31, %rd16, %rd30;
	ld.global.nc.f64 	%fd9, [%rd31+8];
	mul.f64 	%fd10, %fd9, %fd8;
	add.s64 	%rd32, %rd17, %rd27;
	ld.global.nc.f64 	%fd11, [%rd32];
	add.s64 	%rd33, %rd18, %rd27;
	ld.global.nc.f64 	%fd12, [%rd33];
	mul.f64 	%fd13, %fd11, %fd12;
	mul.wide.s32 	%rd34, %r27, 8;
	add.s64 	%rd35, %rd17, %rd34;
	ld.global.nc.f64 	%fd14, [%rd35];
	add.s64 	%rd36, %rd18, %rd34;
	ld.global.nc.f64 	%fd15, [%rd36];
	mul.f64 	%fd16, %fd14, %fd15;
	sub.f64 	%fd17, %fd13, %fd16;
	mul.wide.u32 	%rd37, %r15, 8;
	add.s64 	%rd38, %rd19, %rd37;
	ld.global.nc.f64 	%fd18, [%rd38+8];
	add.s64 	%rd39, %rd20, %rd27;
	ld.global.nc.f64 	%fd19, [%rd39];
	add.s64 	%rd40, %rd21, %rd27;
	ld.global.nc.f64 	%fd20, [%rd40];
	mul.f64 	%fd21, %fd19, %fd20;
	mul.wide.s32 	%rd41, %r28, 8;
	add.s64 	%rd42, %rd20, %rd41;
	ld.global.nc.f64 	%fd22, [%rd42];
	add.s64 	%rd43, %rd21, %rd41;
	ld.global.nc.f64 	%fd23, [%rd43];
	mul.f64 	%fd24, %fd22, %fd23;
	sub.f64 	%fd25, %fd21, %fd24;
	mul.wide.u32 	%rd44, %r4, 8;
	add.s64 	%rd45, %rd22, %rd44;
	ld.global.nc.f64 	%fd26, [%rd45+8];
	add.s64 	%rd46, %rd23, %rd27;
	ld.global.nc.f64 	%fd27, [%rd46];
	sub.f64 	%fd28, %fd10, %fd27;
	fma.rn.f64 	%fd29, %fd18, %fd17, %fd28;
	fma.rn.f64 	%fd30, %fd26, %fd25, %fd29;
	add.s64 	%rd47, %rd24, %rd27;
	ld.global.nc.f64 	%fd31, [%rd47];
	add.s64 	%rd48, %rd25, %rd27;
	ld.global.nc.f64 	%fd32, [%rd48];
	mul.f64 	%fd33, %fd31, %fd32;
	mul.f64 	%fd34, %fd1, %fd30;
	sub.f64 	%fd35, %fd33, %fd34;
	add.s64 	%rd49, %rd26, %rd27;
	st.global.f64 	[%rd49], %fd35;
$L__BB11_2:
	ret;

}


// ===== COMPILED SASS (sm_100) =====

	.target	sm_100

	.elftype	@"ET_EXEC"


//--------------------- .note.nv.tkinfo           --------------------------
	.section	.note.nv.tkinfo,"",@"SHT_NOTE"
	.sectionflags	@"SHF_NOTE_NV_TKINFO"
	.tkinfo
        /*0018*/ 	.word	0x00000002
        /*0030*/ 	.string	""
        /*0030*/ 	.string	"ptxas"
        /*0030*/ 	.string	"Cuda compilation tools, release 13.0, V13.0.88"
        /*0030*/ 	.string	"Build cuda_13.0.r13.0/compiler.36424714_0"
        /*0030*/ 	.string	"-arch sm_100 -m 64 "



//--------------------- .note.nv.cuinfo           --------------------------
	.section	.note.nv.cuinfo,"",@"SHT_NOTE"
	.sectionflags	@"SHF_NOTE_NV_CUINFO"
        /*0018*/ 	.short	0x0002
        /*001a*/ 	.short	0x0064
        /*001c*/ 	.short	0x0082
	.zero		2


//--------------------- .nv.info                  --------------------------
	.section	.nv.info,"",@"SHT_CUDA_INFO"
	.align	4


	//----- nvinfo : EIATTR_REGCOUNT
	.align		4
        /*0000*/ 	.byte	0x04, 0x2f
        /*0002*/ 	.short	(.L_1 - .L_0)
	.align		4
.L_0:
        /*0004*/ 	.word	index@(_Z29species_diffusion_flux_kernelPKdS0_S0_S0_S0_PdS1_S1_iiiii)
        /*0008*/ 	.word	0x0000001e


	//----- nvinfo : EIATTR_FRAME_SIZE
	.align		4
.L_1:
        /*000c*/ 	.byte	0x04, 0x11
        /*000e*/ 	.short	(.L_3 - .L_2)
	.align		4
.L_2:
        /*0010*/ 	.word	index@(_Z29species_diffusion_flux_kernelPKdS0_S0_S0_S0_PdS1_S1_iiiii)
        /*0014*/ 	.word	0x00000000


	//----- nvinfo : EIATTR_REGCOUNT
	.align		4
.L_3:
        /*0018*/ 	.byte	0x04, 0x2f
        /*001a*/ 	.short	(.L_5 - .L_4)
	.align		4
.L_4:
        /*001c*/ 	.word	index@(_Z29thermal_diffusion_flux_kernelPKdS0_S0_S0_S0_PdS1_S1_iii)
        /*0020*/ 	.word	0x0000001e


	//----- nvinfo : EIATTR_FRAME_SIZE
	.align		4
.L_5:
        /*0024*/ 	.byte	0x04, 0x11
        /*0026*/ 	.short	(.L_7 - .L_6)
	.align		4
.L_6:
        /*0028*/ 	.word	index@(_Z29thermal_diffusion_flux_kernelPKdS0_S0_S0_S0_PdS1_S1_iii)
        /*002c*/ 	.word	0x00000000


	//----- nvinfo : EIATTR_REGCOUNT
	.align		4
.L_7:
        /*0030*/ 	.byte	0x04, 0x2f
        /*0032*/ 	.short	(.L_9 - .L_8)
	.align		4
.L_8:
        /*0034*/ 	.word	index@(_Z23vorticity_stress_kernelPKdS0_S0_S0_S0_S0_S0_PdS1_S1_S1_S1_S1_iii)
        /*0038*/ 	.word	0x00000028


	//----- nvinfo : EIATTR_FRAME_SIZE
	.align		4
.L_9:
        /*003c*/ 	.byte	0x04, 0x11
        /*003e*/ 	.short	(.L_11 - .L_10)
	.align		4
.L_10:
        /*0040*/ 	.word	index@(_Z23vorticity_stress_kernelPKdS0_S0_S0_S0_S0_S0_PdS1_S1_S1_S1_S1_iii)
        /*0044*/ 	.word	0x00000000


	//----- nvinfo : EIATTR_REGCOUNT
	.align		4
.L_11:
        /*0048*/ 	.byte	0x04, 0x2f
        /*004a*/ 	.short	(.L_13 - .L_12)
	.align		4
.L_12:
        /*004c*/ 	.word	index@(_Z22velocity_flux_x_kernelPKdS0_S0_S0_S0_S0_S0_S0_S0_S0_S0_S0_S0_S0_S0_S0_Pdiii)
        /*0050*/ 	.word	0x00000034


	//----- nvinfo : EIATTR_FRAME_SIZE
	.align		4
.L_13:
        /*0054*/ 	.byte	0x04, 0x11
        /*0056*/ 	.short	(.L_15 - .L_14)
	.align		4
.L_14:
        /*0058*/ 	.word	index@($__internal_5_$__cuda_sm20_div_rn_f64_full)
        /*005c*/ 	.word	0x00000000


	//----- nvinfo : EIATTR_FRAME_SIZE
	.align		4
.L_15:
        /*0060*/ 	.byte	0x04, 0x11
        /*0062*/ 	.short	(.L_17 - .L_16)
	.align		4
.L_16:
        /*0064*/ 	.word	index@(_Z22velocity_flux_x_kernelPKdS0_S0_S0_S0_S0_S0_S0_S0_S0_S0_S0_S0_S0_S0_S0_Pdiii)
        /*0068*/ 	.word	0x00000000


	//----- nvinfo : EIATTR_REGCOUNT
	.align		4
.L_17:
        /*006c*/ 	.byte	0x04, 0x2f
        /*006e*/ 	.short	(.L_19 - .L_18)
	.align		4
.L_18:
        /*0070*/ 	.word	index@(_Z22velocity_flux_y_kernelPKdS0_S0_S0_S0_S0_S0_S0_S0_S0_S0_S0_S0_S0_S0_Pdiii)
        /*0074*/ 	.word	0x00000038


	//----- nvinfo : EIATTR_FRAME_SIZE
	.align		4
.L_19:
        /*0078*/ 	.byte	0x04, 0x11
        /*007a*/ 	.short	(.L_21 - .L_20)
	.align		4
.L_20:
        /*007c*/ 	.word	index@($__internal_4_$__cuda_sm20_div_rn_f64_full)
        /*0080*/ 	.word	0x00000000


	//----- nvinfo : EIATTR_FRAME_SIZE
	.align		4
.L_21:
        /*0084*/ 	.byte	0x04, 0x11
        /*0086*/ 	.short	(.L_23 - .L_22)
	.align		4
.L_22:
        /*0088*/ 	.word	index@(_Z22velocity_flux_y_kernelPKdS0_S0_S0_S0_S0_S0_S0_S0_S0_S0_S0_S0_S0_S0_Pdiii)
        /*008c*/ 	.word	0x00000000


	//----- nvinfo : EIATTR_REGCOUNT
	.align		4
.L_23:
        /*0090*/ 	.byte	0x04, 0x2f
        /*0092*/ 	.short	(.L_25 - .L_24)
	.align		4
.L_24:
        /*0094*/ 	.word	index@(_Z22velocity_flux_z_kernelPKdS0_S0_S0_S0_S0_S0_S0_S0_S0_S0_S0_S0_S0_S0_Pdiii)
        /*0098*/ 	.word	0x00000038


	//----- nvinfo : EIATTR_FRAME_SIZE
	.align		4
.L_25:
        /*009c*/ 	.byte	0x04, 0x11
        /*009e*/ 	.short	(.L_27 - .L_26)
	.align		4
.L_26:
        /*00a0*/ 	.word	index@($__internal_3_$__cuda_sm20_div_rn_f64_full)
        /*00a4*/ 	.word	0x00000000


	//----- nvinfo : EIATTR_FRAME_SIZE
	.align		4
.L_27:
        /*00a8*/ 	.byte	0x04, 0x11
        /*00aa*/ 	.short	(.L_29 - .L_28)
	.align		4
.L_28:
        /*00ac*/ 	.word	index@(_Z22velocity_flux_z_kernelPKdS0_S0_S0_S0_S0_S0_S0_S0_S0_S0_S0_S0_S0_S0_Pdiii)
        /*00b0*/ 	.word	0x00000000


	//----- nvinfo : EIATTR_REGCOUNT
	.align		4
.L_29:
        /*00b4*/ 	.byte	0x04, 0x2f
        /*00b6*/ 	.short	(.L_31 - .L_30)
	.align		4
.L_30:
        /*00b8*/ 	.word	index@(_Z23advection_flux_x_kernelPKdS0_Pdiiii)
        /*00bc*/ 	.word	0x00000020


	//----- nvinfo : EIATTR_FRAME_SIZE
	.align		4
.L_31:
        /*00c0*/ 	.byte	0x04, 0x11
        /*00c2*/ 	.short	(.L_33 - .L_32)
	.align		4
.L_32:
        /*00c4*/ 	.word	index@($__internal_2_$__cuda_sm20_div_rn_f64_full)
        /*00c8*/ 	.word	0x00000000


	//----- nvinfo : EIATTR_FRAME_SIZE
	.align		4
.L_33:
        /*00cc*/ 	.byte	0x04, 0x11
        /*00ce*/ 	.short	(.L_35 - .L_34)
	.align		4
.L_34:
        /*00d0*/ 	.word	index@(_Z23advection_flux_x_kernelPKdS0_Pdiiii)
        /*00d4*/ 	.word	0x00000000


	//----- nvinfo : EIATTR_REGCOUNT
	.align		4
.L_35:
        /*00d8*/ 	.byte	0x04, 0x2f
        /*00da*/ 	.short	(.L_37 - .L_36)
	.align		4
.L_36:
        /*00dc*/ 	.word	index@(_Z23advection_flux_y_kernelPKdS0_Pdiiii)
        /*00e0*/ 	.word	0x00000020


	//----- nvinfo : EIATTR_FRAME_SIZE
	.align		4
.L_37:
        /*00e4*/ 	.byte	0x04, 0x11
        /*00e6*/ 	.short	(.L_39 - .L_38)
	.align		4
.L_38:
        /*00e8*/ 	.word	index@($__internal_1_$__cuda_sm20_div_rn_f64_full)
        /*00ec*/ 	.word	0x00000000


	//----- nvinfo : EIATTR_FRAME_SIZE
	.align		4
.L_39:
        /*00f0*/ 	.byte	0x04, 0x11
        /*00f2*/ 	.short	(.L_41 - .L_40)
	.align		4
.L_40:
        /*00f4*/ 	.word	index@(_Z23advection_flux_y_kernelPKdS0_Pdiiii)
        /*00f8*/ 	.word	0x00000000


	//----- nvinfo : EIATTR_REGCOUNT
	.align		4
.L_41:
        /*00fc*/ 	.byte	0x04, 0x2f
        /*00fe*/ 	.short	(.L_43 - .L_42)
	.align		4
.L_42:
        /*0100*/ 	.word	index@(_Z23advection_flux_z_kernelPKdS0_Pdiiii)
        /*0104*/ 	.word	0x00000020


	//----- nvinfo : EIATTR_FRAME_SIZE
	.align		4
.L_43:
        /*0108*/ 	.byte	0x04, 0x11
        /*010a*/ 	.short	(.L_45 - .L_44)
	.align		4
.L_44:
        /*010c*/ 	.word	index@($__internal_0_$__cuda_sm20_div_rn_f64_full)
        /*0110*/ 	.word	0x00000000


	//----- nvinfo : EIATTR_FRAME_SIZE
	.align		4
.L_45:
        /*0114*/ 	.byte	0x04, 0x11
        /*0116*/ 	.short	(.L_47 - .L_46)
	.align		4
.L_46:
        /*0118*/ 	.word	index@(_Z23advection_flux_z_kernelPKdS0_Pdiiii)
        /*011c*/ 	.word	0x00000000


	//----- nvinfo : EIATTR_REGCOUNT
	.align		4
.L_47:
        /*0120*/ 	.byte	0x04, 0x2f
        /*0122*/ 	.short	(.L_49 - .L_48)
	.align		4
.L_48:
        /*0124*/ 	.word	index@(_Z31fds_advection_divergence_kernelPKdS0_S0_S0_S0_S0_S0_S0_S0_S0_Pdiii)
        /*0128*/ 	.word	0x00000020


	//----- nvinfo : EIATTR_FRAME_SIZE
	.align		4
.L_49:
        /*012c*/ 	.byte	0x04, 0x11
        /*012e*/ 	.short	(.L_51 - .L_50)
	.align		4
.L_50:
        /*0130*/ 	.word	index@(_Z31fds_advection_divergence_kernelPKdS0_S0_S0_S0_S0_S0_S0_S0_S0_Pdiii)
        /*0134*/ 	.word	0x00000000


	//----- nvinfo : EIATTR_REGCOUNT
	.align		4
.L_51:
        /*0138*/ 	.byte	0x04, 0x2f
        /*013a*/ 	.short	(.L_53 - .L_52)
	.align		4
.L_52:
        /*013c*/ 	.word	index@(_Z22flux_divergence_kernelPKdS0_S0_S0_S0_S0_Pdiii)
        /*0140*/ 	.word	0x0000001e


	//----- nvinfo : EIATTR_FRAME_SIZE
	.align		4
.L_53:
        /*0144*/ 	.byte	0x04, 0x11
        /*0146*/ 	.short	(.L_55 - .L_54)
	.align		4
.L_54:
        /*0148*/ 	.word	index@(_Z22flux_divergence_kernelPKdS0_S0_S0_S0_S0_Pdiii)
        /*014c*/ 	.word	0x00000000


	//----- nvinfo : EIATTR_REGCOUNT
	.align		4
.L_55:
        /*0150*/ 	.byte	0x04, 0x2f
        /*0152*/ 	.short	(.L_57 - .L_56)
	.align		4
.L_56:
        /*0154*/ 	.word	index@(density_update_kernel)
        /*0158*/ 	.word	0x00000020


	//----- nvinfo : EIATTR_FRAME_SIZE
	.align		4
.L_57:
        /*015c*/ 	.byte	0x04, 0x11
        /*015e*/ 	.short	(.L_59 - .L_58)
	.align		4
.L_58:
        /*0160*/ 	.word	index@(density_update_kernel)
        /*0164*/ 	.word	0x00000000


	//----- nvinfo : EIATTR_MIN_STACK_SIZE
	.align		4
.L_59:
        /*0168*/ 	.byte	0x04, 0x12
        /*016a*/ 	.short	(.L_61 - .L_60)
	.align		4
.L_60:
        /*016c*/ 	.word	index@(density_update_kernel)
        /*0170*/ 	.word	0x00000000


	//----- nvinfo : EIATTR_MIN_STACK_SIZE
	.align		4
.L_61:
        /*0174*/ 	.byte	0x04, 0x12
        /*0176*/ 	.short	(.L_63 - .L_62)
	.align		4
.L_62:
        /*0178*/ 	.word	index@(_Z22flux_divergence_kernelPKdS0_S0_S0_S0_S0_Pdiii)
        /*017c*/ 	.word	0x00000000


	//----- nvinfo : EIATTR_MIN_STACK_SIZE
	.align		4
.L_63:
        /*0180*/ 	.byte	0x04, 0x12
        /*0182*/ 	.short	(.L_65 - .L_64)
	.align		4
.L_64:
        /*0184*/ 	.word	index@(_Z31fds_advection_divergence_kernelPKdS0_S0_S0_S0_S0_S0_S0_S0_S0_Pdiii)
        /*0188*/ 	.word	0x00000000


	//----- nvinfo : EIATTR_MIN_STACK_SIZE
	.align		4
.L_65:
        /*018c*/ 	.byte	0x04, 0x12
        /*018e*/ 	.short	(.L_67 - .L_66)
	.align		4
.L_66:
        /*0190*/ 	.word	index@(_Z23advection_flux_z_kernelPKdS0_Pdiiii)
        /*0194*/ 	.word	0x00000000


	//----- nvinfo : EIATTR_MIN_STACK_SIZE
	.align		4
.L_67:
        /*0198*/ 	.byte	0x04, 0x12
        /*019a*/ 	.short	(.L_69 - .L_68)
	.align		4
.L_68:
        /*019c*/ 	.word	index@(_Z23advection_flux_y_kernelPKdS0_Pdiiii)
        /*01a0*/ 	.word	0x00000000


	//----- nvinfo : EIATTR_MIN_STACK_SIZE
	.align		4
.L_69:
        /*01a4*/ 	.byte	0x04, 0x12
        /*01a6*/ 	.short	(.L_71 - .L_70)
	.align		4
.L_70:
        /*01a8*/ 	.word	index@(_Z23advection_flux_x_kernelPKdS0_Pdiiii)
        /*01ac*/ 	.word	0x00000000


	//----- nvinfo : EIATTR_MIN_STACK_SIZE
	.align		4
.L_71:
        /*01b0*/ 	.byte	0x04, 0x12
        /*01b2*/ 	.short	(.L_73 - .L_72)
	.align		4
.L_72:
        /*01b4*/ 	.word	index@(_Z22velocity_flux_z_kernelPKdS0_S0_S0_S0_S0_S0_S0_S0_S0_S0_S0_S0_S0_S0_Pdiii)
        /*01b8*/ 	.word	0x00000000


	//----- nvinfo : EIATTR_MIN_STACK_SIZE
	.align		4
.L_73:
        /*01bc*/ 	.byte	0x04, 0x12
        /*01be*/ 	.short	(.L_75 - .L_74)
	.align		4
.L_74:
        /*01c0*/ 	.word	index@(_Z22velocity_flux_y_kernelPKdS0_S0_S0_S0_S0_S0_S0_S0_S0_S0_S0_S0_S0_S0_Pdiii)
        /*01c4*/ 	.word	0x00000000


	//----- nvinfo : EIATTR_MIN_STACK_SIZE
	.align		4
.L_75:
        /*01c8*/ 	.byte	0x04, 0x12
        /*01ca*/ 	.short	(.L_77 - .L_76)
	.align		4
.L_76:
        /*01cc*/ 	.word	index@(_Z22velocity_flux_x_kernelPKdS0_S0_S0_S0_S0_S0_S0_S0_S0_S0_S0_S0_S0_S0_S0_Pdiii)
        /*01d0*/ 	.word	0x00000000


	//----- nvinfo : EIATTR_MIN_STACK_SIZE
	.align		4
.L_77:
        /*01d4*/ 	.byte	0x04, 0x12
        /*01d6*/ 	.short	(.L_79 - .L_78)
	.align		4
.L_78:
        /*01d8*/ 	.word	index@(_Z23vorticity_stress_kernelPKdS0_S0_S0_S0_S0_S0_PdS1_S1_S1_S1_S1_iii)
        /*01dc*/ 	.word	0x00000000


	//----- nvinfo : EIATTR_MIN_STACK_SIZE
	.align		4
.L_79:
        /*01e0*/ 	.byte	0x04, 0x12
        /*01e2*/ 	.short	(.L_81 - .L_80)
	.align		4
.L_80:
        /*01e4*/ 	.word	index@(_Z29thermal_diffusion_flux_kernelPKdS0_S0_S0_S0_PdS1_S1_iii)
        /*01e8*/ 	.word	0x00000000


	//----- nvinfo : EIATTR_MIN_STACK_SIZE
	.align		4
.L_81:
        /*01ec*/ 	.byte	0x04, 0x12
        /*01ee*/ 	.short	(.L_83 - .L_82)
	.align		4
.L_82:
        /*01f0*/ 	.word	index@(_Z29species_diffusion_flux_kernelPKdS0_S0_S0_S0_PdS1_S1_iiiii)
        /*01f4*/ 	.word	0x00000000
.L_83:


//--------------------- .nv.compat                --------------------------
	.section	.nv.compat,"",@"SHT_CUDA_COMPAT_INFO"
	.align	4
        /*0000*/ 	.byte	0x02, 0x09, 0x00, 0x00, 0x02, 0x02, 0x01, 0x00, 0x02, 0x05, 0x05, 0x00, 0x03, 0x07, 0x01, 0x01
        /*0010*/ 	.byte	0x02, 0x03, 0x00, 0x00, 0x02, 0x06, 0x01, 0x00, 0x04, 0x0b, 0x08, 0x00, 0x01, 0x00, 0x00, 0x00
        /*0020*/ 	.byte	0x00, 0x00, 0x00, 0x00


//--------------------- .nv.info.density_update_kernel --------------------------
	.section	.nv.info.density_update_kernel,"",@"SHT_CUDA_INFO"
	.sectionflags	@""
	.align	4


	//----- nvinfo : EIATTR_CUDA_API_VERSION
	.align		4
        /*0000*/ 	.byte	0x04, 0x37
        /*0002*/ 	.short	(.L_85 - .L_84)
.L_84:
        /*0004*/ 	.word	0x00000082


	//----- nvinfo : EIATTR_KPARAM_INFO
	.align		4
.L_85:
        /*0008*/ 	.byte	0x04, 0x17
        /*000a*/ 	.short	(.L_87 - .L_86)
.L_86:
        /*000c*/ 	.word	0x00000000
        /*0010*/ 	.short	0x0010
        /*0012*/ 	.short	0x0078
        /*0014*/ 	.byte	0x00, 0xf0, 0x11, 0x00


	//----- nvinfo : EIATTR_KPARAM_INFO
	.align		4
.L_87:
        /*0018*/ 	.byte	0x04, 0x17
        /*001a*/ 	.short	(.L_89 - .L_88)
.L_88:
        /*001c*/ 	.word	0x00000000
        /*0020*/ 	.short	0x000f
        /*0022*/ 	.short	0x0074
        /*0024*/ 	.byte	0x00, 0xf0, 0x11, 0x00


	//----- nvinfo : EIATTR_KPARAM_INFO
	.align		4
.L_89:
        /*0028*/ 	.byte	0x04, 0x17
        /*002a*/ 	.short	(.L_91 - .L_90)
.L_90:
        /*002c*/ 	.word	0x00000000
        /*0030*/ 	.short	0x000e
        /*0032*/ 	.short	0x0070
        /*0034*/ 	.byte	0x00, 0xf0, 0x11, 0x00


	//----- nvinfo : EIATTR_KPARAM_INFO
	.align		4
.L_91:
        /*0038*/ 	.byte	0x04, 0x17
        /*003a*/ 	.short	(.L_93 - .L_92)
.L_92:
        /*003c*/ 	.word	0x00000000
        /*0040*/ 	.short	0x000d
        /*0042*/ 	.short	0x0068
        /*0044*/ 	.byte	0x00, 0xf5, 0x21, 0x00


	//----- nvinfo : EIATTR_KPARAM_INFO
	.align		4
.L_93:
        /*0048*/ 	.byte	0x04, 0x17
        /*004a*/ 	.short	(.L_95 - .L_94)
.L_94:
        /*004c*/ 	.word	0x00000000
        /*0050*/ 	.short	0x000c
        /*0052*/ 	.short	0x0060
        /*0054*/ 	.byte	0x00, 0xf0, 0x21, 0x00


	//----- nvinfo : EIATTR_KPARAM_INFO
	.align		4
.L_95:
        /*0058*/ 	.byte	0x04, 0x17
        /*005a*/ 	.short	(.L_97 - .L_96)
.L_96:
        /*005c*/ 	.word	0x00000000
        /*0060*/ 	.short	0x000b
        /*0062*/ 	.short	0x0058
        /*0064*/ 	.byte	0x00, 0xf5, 0x21, 0x00


	//----- nvinfo : EIATTR_KPARAM_INFO
	.align		4
.L_97:
        /*0068*/ 	.byte	0x04, 0x17
        /*006a*/ 	.short	(.L_99 - .L_98)
.L_98:
        /*006c*/ 	.word	0x00000000
        /*0070*/ 	.short	0x000a
        /*0072*/ 	.short	0x0050
        /*0074*/ 	.byte	0x00, 0xf5, 0x21, 0x00


	//----- nvinfo : EIATTR_KPARAM_INFO
	.align		4
.L_99:
        /*0078*/ 	.byte	0x04, 0x17
        /*007a*/ 	.short	(.L_101 - .L_100)
.L_100:
        /*007c*/ 	.word	0x00000000
        /*0080*/ 	.short	0x0009
        /*0082*/ 	.short	0x0048
        /*0084*/ 	.byte	0x00, 0xf5, 0x21, 0x00


	//----- nvinfo : EIATTR_KPARAM_INFO
	.align		4
.L_101:
        /*0088*/ 	.byte	0x04, 0x17
        /*008a*/ 	.short	(.L_103 - .L_102)
.L_102:
        /*008c*/ 	.word	0x00000000
        /*0090*/ 	.short	0x0008
        /*0092*/ 	.short	0x0040
        /*0094*/ 	.byte	0x00, 0xf5, 0x21, 0x00


	//----- nvinfo : EIATTR_KPARAM_INFO
	.align		4
.L_103:
        /*0098*/ 	.byte	0x04, 0x17
        /*009a*/ 	.short	(.L_105 - .L_104)
.L_104:
        /*009c*/ 	.word	0x00000000
        /*00a0*/ 	.short	0x0007
        /*00a2*/ 	.short	0x0038
        /*00a4*/ 	.byte	0x00, 0xf5, 0x21, 0x00


	//----- nvinfo : EIATTR_KPARAM_INFO
	.align		4
.L_105:
        /*00a8*/ 	.byte	0x04, 0x17
        /*00aa*/ 	.short	(.L_107 - .L_106)
.L_106:
        /*00ac*/ 	.word	0x00000000
        /*00b0*/ 	.short	0x0006
        /*00b2*/ 	.short	0x0030
        /*00b4*/ 	.byte	0x00, 0xf5, 0x21, 0x00


	//----- nvinfo : EIATTR_KPARAM_INFO
	.align		4
.L_107:
        /*00b8*/ 	.byte	0x04, 0x17
        /*00ba*/ 	.short	(.L_109 - .L_108)
.L_108:
        /*00bc*/ 	.word	0x00000000
        /*00c0*/ 	.short	0x0005
        /*00c2*/ 	.short	0x0028
        /*00c4*/ 	.byte	0x00, 0xf5, 0x21, 0x00


	//----- nvinfo : EIATTR_KPARAM_INFO
	.align		4
.L_109:
        /*00c8*/ 	.byte	0x04, 0x17
        /*00ca*/ 	.short	(.L_111 - .L_110)
.L_110:
        /*00cc*/ 	.word	0x00000000
        /*00d0*/ 	.short	0x0004
        /*00d2*/ 	.short	0x0020
        /*00d4*/ 	.byte	0x00, 0xf5, 0x21, 0x00


	//----- nvinfo : EIATTR_KPARAM_INFO
	.align		4
.L_111:
        /*00d8*/ 	.byte	0x04, 0x17
        /*00da*/ 	.short	(.L_113 - .L_112)
.L_112:
        /*00dc*/ 	.word	0x00000000
        /*00e0*/ 	.short	0x0003
        /*00e2*/ 	.short	0x0018
        /*00e4*/ 	.byte	0x00, 0xf5, 0x21, 0x00


	//----- nvinfo : EIATTR_KPARAM_INFO
	.align		4
.L_113:
        /*00e8*/ 	.byte	0x04, 0x17
        /*00ea*/ 	.short	(.L_115 - .L_114)
.L_114:
        /*00ec*/ 	.word	0x00000000
        /*00f0*/ 	.short	0x0002
        /*00f2*/ 	.short	0x0010
        /*00f4*/ 	.byte	0x00, 0xf5, 0x21, 0x00


	//----- nvinfo : EIATTR_KPARAM_INFO
	.align		4
.L_115:
        /*00f8*/ 	.byte	0x04, 0x17
        /*00fa*/ 	.short	(.L_117 - .L_116)
.L_116:
        /*00fc*/ 	.word	0x00000000
        /*0100*/ 	.short	0x0001
        /*0102*/ 	.short	0x0008
        /*0104*/ 	.byte	0x00, 0xf5, 0x21, 0x00


	//----- nvinfo : EIATTR_KPARAM_INFO
	.align		4
.L_117:
        /*0108*/ 	.byte	0x04, 0x17
        /*010a*/ 	.short	(.L_119 - .L_118)
.L_118:
        /*010c*/ 	.word	0x00000000
        /*0110*/ 	.short	0x0000
        /*0112*/ 	.short	0x0000
        /*0114*/ 	.byte	0x00, 0xf5, 0x21, 0x00


	//----- nvinfo : EIATTR_SPARSE_MMA_MASK
	.align		4
.L_119:
        /*0118*/ 	.byte	0x03, 0x50
        /*011a*/ 	.short	0x0000


	//----- nvinfo : EIATTR_MAXREG_COUNT
	.align		4
        /*011c*/ 	.byte	0x03, 0x1b
        /*011e*/ 	.short	0x00ff


	//----- nvinfo : EIATTR_MERCURY_ISA_VERSION
	.align		4
        /*0120*/ 	.byte	0x03, 0x5f
        /*0122*/ 	.short	0x0101


	//----- nvinfo : EIATTR_VRC_CTA_INIT_COUNT
	.align		4
        /*0124*/ 	.byte	0x02, 0x4a
	.zero		1
	.zero		1


	//----- nvinfo : EIATTR_EXIT_INSTR_OFFSETS
	.align		4
        /*0128*/ 	.byte	0x04, 0x1c
        /*012a*/ 	.short	(.L_121 - .L_120)


	//   ....[0]....
.L_120:
        /*012c*/ 	.word	0x00000130


	//   ....[1]....
        /*0130*/ 	.word	0x000005b0


	//----- nvinfo : EIATTR_CBANK_PARAM_SIZE
	.align		4
.L_121:
        /*0134*/ 	.byte	0x03, 0x19
        /*0136*/ 	.short	0x007c


	//----- nvinfo : EIATTR_PARAM_CBANK
	.align		4
        /*0138*/ 	.byte	0x04, 0x0a
        /*013a*/ 	.short	(.L_123 - .L_122)
	.align		4
.L_122:
        /*013c*/ 	.word	index@(.nv.constant0.density_update_kernel)
        /*0140*/ 	.short	0x0380
        /*0142*/ 	.short	0x007c


	//----- nvinfo : EIATTR_SW_WAR
	.align		4
.L_123:
        /*0144*/ 	.byte	0x04, 0x36
        /*0146*/ 	.short	(.L_125 - .L_124)
.L_124:
        /*0148*/ 	.word	0x00000008
.L_125:


//--------------------- .nv.info._Z22flux_divergence_kernelPKdS0_S0_S0_S0_S0_Pdiii --------------------------
	.section	.nv.info._Z22flux_divergence_kernelPKdS0_S0_S0_S0_S0_Pdiii,"",@"SHT_CUDA_INFO"
	.sectionflags	@""
	.align	4


	//----- nvinfo : EIATTR_CUDA_API_VERSION
	.align		4
        /*0000*/ 	.byte	0x04, 0x37
        /*0002*/ 	.short	(.L_127 - .L_126)
.L_126:
        /*0004*/ 	.word	0x00000082


	//----- nvinfo : EIATTR_KPARAM_INFO
	.align		4
.L_127:
        /*0008*/ 	.byte	0x04, 0x17
        /*000a*/ 	.short	(.L_129 - .L_128)
.L_128:
        /*000c*/ 	.word	0x00000000
        /*0010*/ 	.short	0x0009
        /*0012*/ 	.short	0x0040
        /*0014*/ 	.byte	0x00, 0xf0, 0x11, 0x00


	//----- nvinfo : EIATTR_KPARAM_INFO
	.align		4
.L_129:
        /*0018*/ 	.byte	0x04, 0x17
        /*001a*/ 	.short	(.L_131 - .L_130)
.L_130:
        /*001c*/ 	.word	0x00000000
        /*0020*/ 	.short	0x0008
        /*0022*/ 	.short	0x003c
        /*0024*/ 	.byte	0x00, 0xf0, 0x11, 0x00


	//----- nvinfo : EIATTR_KPARAM_INFO
	.align		4
.L_131:
        /*0028*/ 	.byte	0x04, 0x17
        /*002a*/ 	.short	(.L_133 - .L_132)
.L_132:
        /*002c*/ 	.word	0x00000000
        /*0030*/ 	.short	0x0007
        /*0032*/ 	.short	0x0038
        /*0034*/ 	.byte	0x00, 0xf0, 0x11, 0x00


	//----- nvinfo : EIATTR_KPARAM_INFO
	.align		4
.L_133:
        /*0038*/ 	.byte	0x04, 0x17
        /*003a*/ 	.short	(.L_135 - .L_134)
.L_134:
        /*003c*/ 	.word	0x00000000
        /*0040*/ 	.short	0x0006
        /*0042*/ 	.short	0x0030
        /*0044*/ 	.byte	0x00, 0xf5, 0x21, 0x00


	//----- nvinfo : EIATTR_KPARAM_INFO
	.align		4
.L_135:
        /*0048*/ 	.byte	0x04, 0x17
        /*004a*/ 	.short	(.L_137 - .L_136)
.L_136:
        /*004c*/ 	.word	0x00000000
        /*0050*/ 	.short	0x0005
        /*0052*/ 	.short	0x0028
        /*0054*/ 	.byte	0x00, 0xf5, 0x21, 0x00


	//----- nvinfo : EIATTR_KPARAM_INFO
	.align		4
.L_137:
        /*0058*/ 	.byte	0x04, 0x17
        /*005a*/ 	.short	(.L_139 - .L_138)
.L_138:
        /*005c*/ 	.word	0x00000000
        /*0060*/ 	.short	0x0004
        /*0062*/ 	.short	0x0020
        /*0064*/ 	.byte	0x00, 0xf5, 0x21, 0x00


	//----- nvinfo : EIATTR_KPARAM_INFO
	.align		4
.L_139:
        /*0068*/ 	.byte	0x04, 0x17
        /*006a*/ 	.short	(.L_141 - .L_140)
.L_140:
        /*006c*/ 	.word	0x00000000
        /*0070*/ 	.short	0x0003
        /*0072*/ 	.short	0x0018
        /*0074*/ 	.byte	0x00, 0xf5, 0x21, 0x00


	//----- nvinfo : EIATTR_KPARAM_INFO
	.align		4
.L_141:
        /*0078*/ 	.byte	0x04, 0x17
        /*007a*/ 	.short	(.L_143 - .L_142)
.L_142:
        /*007c*/ 	.word	0x00000000
        /*0080*/ 	.short	0x0002
        /*0082*/ 	.short	0x0010
        /*0084*/ 	.byte	0x00, 0xf5, 0x21, 0x00


	//----- nvinfo : EIATTR_KPARAM_INFO
	.align		4
.L_143:
        /*0088*/ 	.byte	0x04, 0x17
        /*008a*/ 	.short	(.L_145 - .L_144)
.L_144:
        /*008c*/ 	.word	0x00000000
        /*0090*/ 	.short	0x0001
        /*0092*/ 	.short	0x0008
        /*0094*/ 	.byte	0x00, 0xf5, 0x21, 0x00


	//----- nvinfo : EIATTR_KPARAM_INFO
	.align		4
.L_145:
        /*0098*/ 	.byte	0x04, 0x17
        /*009a*/ 	.short	(.L_147 - .L_146)
.L_146:
        /*009c*/ 	.word	0x00000000
        /*00a0*/ 	.short	0x0000
        /*00a2*/ 	.short	0x0000
        /*00a4*/ 	.byte	0x00, 0xf5, 0x21, 0x00


	//----- nvinfo : EIATTR_SPARSE_MMA_MASK
	.align		4
.L_147:
        /*00a8*/ 	.byte	0x03, 0x50
        /*00aa*/ 	.short	0x0000


	//----- nvinfo : EIATTR_MAXREG_COUNT
	.align		4
        /*00ac*/ 	.byte	0x03, 0x1b
        /*00ae*/ 	.short	0x00ff


	//----- nvinfo : EIATTR_MERCURY_ISA_VERSION
	.align		4
        /*00b0*/ 	.byte	0x03, 0x5f
        /*00b2*/ 	.short	0x0101


	//----- nvinfo : EIATTR_VRC_CTA_INIT_COUNT
	.align		4
        /*00b4*/ 	.byte	0x02, 0x4a
	.zero		1
	.zero		1


	//----- nvinfo : EIATTR_EXIT_INSTR_OFFSETS
	.align		4
        /*00b8*/ 	.byte	0x04, 0x1c
        /*00ba*/ 	.short	(.L_149 - .L_148)


	//   ....[0]....
.L_148:
        /*00bc*/ 	.word	0x00000130


	//   ....[1]....
        /*00c0*/ 	.word	0x000003e0


	//----- nvinfo : EIATTR_CBANK_PARAM_SIZE
	.align		4
.L_149:
        /*00c4*/ 	.byte	0x03, 0x19
        /*00c6*/ 	.short	0x0044


	//----- nvinfo : EIATTR_PARAM_CBANK
	.align		4
        /*00c8*/ 	.byte	0x04, 0x0a
        /*00ca*/ 	.short	(.L_151 - .L_150)
	.align		4
.L_150:
        /*00cc*/ 	.word	index@(.nv.constant0._Z22flux_divergence_kernelPKdS0_S0_S0_S0_S0_Pdiii)
        /*00d0*/ 	.short	0x0380
        /*00d2*/ 	.short	0x0044


	//----- nvinfo : EIATTR_SW_WAR
	.align		4
.L_151:
        /*00d4*/ 	.byte	0x04, 0x36
        /*00d6*/ 	.short	(.L_153 - .L_152)
.L_152:
        /*00d8*/ 	.word	0x00000008
.L_153:


//--------------------- .nv.info._Z31fds_advection_divergence_kernelPKdS0_S0_S0_S0_S0_S0_S0_S0_S0_Pdiii --------------------------
	.section	.nv.info._Z31fds_advection_divergence_kernelPKdS0_S0_S0_S0_S0_S0_S0_S0_S0_Pdiii,"",@"SHT_CUDA_INFO"
	.sectionflags	@""
	.align	4


	//----- nvinfo : EIATTR_CUDA_API_VERSION
	.align		4
        /*0000*/ 	.byte	0x04, 0x37
        /*0002*/ 	.short	(.L_155 - .L_154)
.L_154:
        /*0004*/ 	.word	0x00000082


	//----- nvinfo : EIATTR_KPARAM_INFO
	.align		4
.L_155:
        /*0008*/ 	.byte	0x04, 0x17
        /*000a*/ 	.short	(.L_157 - .L_156)
.L_156:
        /*000c*/ 	.word	0x00000000
        /*0010*/ 	.short	0x000d
        /*0012*/ 	.short	0x0060
        /*0014*/ 	.byte	0x00, 0xf0, 0x11, 0x00


	//----- nvinfo : EIATTR_KPARAM_INFO
	.align		4
.L_157:
        /*0018*/ 	.byte	0x04, 0x17
        /*001a*/ 	.short	(.L_159 - .L_158)
.L_158:
        /*001c*/ 	.word	0x00000000
        /*0020*/ 	.short	0x000c
        /*0022*/ 	.short	0x005c
        /*0024*/ 	.byte	0x00, 0xf0, 0x11, 0x00


	//----- nvinfo : EIATTR_KPARAM_INFO
	.align		4
.L_159:
        /*0028*/ 	.byte	0x04, 0x17
        /*002a*/ 	.short	(.L_161 - .L_160)
.L_160:
        /*002c*/ 	.word	0x00000000
        /*0030*/ 	.short	0x000b
        /*0032*/ 	.short	0x0058
        /*0034*/ 	.byte	0x00, 0xf0, 0x11, 0x00


	//----- nvinfo : EIATTR_KPARAM_INFO
	.align		4
.L_161:
        /*0038*/ 	.byte	0x04, 0x17
        /*003a*/ 	.short	(.L_163 - .L_162)
.L_162:
        /*003c*/ 	.word	0x00000000
        /*0040*/ 	.short	0x000a
        /*0042*/ 	.short	0x0050
        /*0044*/ 	.byte	0x00, 0xf5, 0x21, 0x00


	//----- nvinfo : EIATTR_KPARAM_INFO
	.align		4
.L_163:
        /*0048*/ 	.byte	0x04, 0x17
        /*004a*/ 	.short	(.L_165 - .L_164)
.L_164:
        /*004c*/ 	.word	0x00000000
        /*0050*/ 	.short	0x0009
        /*0052*/ 	.short	0x0048
        /*0054*/ 	.byte	0x00, 0xf5, 0x21, 0x00


	//----- nvinfo : EIATTR_KPARAM_INFO
	.align		4
.L_165:
        /*0058*/ 	.byte	0x04, 0x17
        /*005a*/ 	.short	(.L_167 - .L_166)
.L_166:
        /*005c*/ 	.word	0x00000000
        /*0060*/ 	.short	0x0008
        /*0062*/ 	.short	0x0040
        /*0064*/ 	.byte	0x00, 0xf5, 0x21, 0x00


	//----- nvinfo : EIATTR_KPARAM_INFO
	.align		4
.L_167:
        /*0068*/ 	.byte	0x04, 0x17
        /*006a*/ 	.short	(.L_169 - .L_168)
.L_168:
        /*006c*/ 	.word	0x00000000
        /*0070*/ 	.short	0x0007
        /*0072*/ 	.short	0x0038
        /*0074*/ 	.byte	0x00, 0xf5, 0x21, 0x00


	//----- nvinfo : EIATTR_KPARAM_INFO
	.align		4
.L_169:
        /*0078*/ 	.byte	0x04, 0x17
        /*007a*/ 	.short	(.L_171 - .L_170)
.L_170:
        /*007c*/ 	.word	0x00000000
        /*0080*/ 	.short	0x0006
        /*0082*/ 	.short	0x0030
        /*0084*/ 	.byte	0x00, 0xf5, 0x21, 0x00


	//----- nvinfo : EIATTR_KPARAM_INFO
	.align		4
.L_171:
        /*0088*/ 	.byte	0x04, 0x17
        /*008a*/ 	.short	(.L_173 - .L_172)
.L_172:
        /*008c*/ 	.word	0x00000000
        /*0090*/ 	.short	0x0005
        /*0092*/ 	.short	0x0028
        /*0094*/ 	.byte	0x00, 0xf5, 0x21, 0x00


	//----- nvinfo : EIATTR_KPARAM_INFO
	.align		4
.L_173:
        /*0098*/ 	.byte	0x04, 0x17
        /*009a*/ 	.short	(.L_175 - .L_174)
.L_174:
        /*009c*/ 	.word	0x00000000
        /*00a0*/ 	.short	0x0004
        /*00a2*/ 	.short	0x0020
        /*00a4*/ 	.byte	0x00, 0xf5, 0x21, 0x00


	//----- nvinfo : EIATTR_KPARAM_INFO
	.align		4
.L_175:
        /*00a8*/ 	.byte	0x04, 0x17
        /*00aa*/ 	.short	(.L_177 - .L_176)
.L_176:
        /*00ac*/ 	.word	0x00000000
        /*00b0*/ 	.short	0x0003
        /*00b2*/ 	.short	0x0018
        /*00b4*/ 	.byte	0x00, 0xf5, 0x21, 0x00


	//----- nvinfo : EIATTR_KPARAM_INFO
	.align		4
.L_177:
        /*00b8*/ 	.byte	0x04, 0x17
        /*00ba*/ 	.short	(.L_179 - .L_178)
.L_178:
        /*00bc*/ 	.word	0x00000000
        /*00c0*/ 	.short	0x0002
        /*00c2*/ 	.short	0x0010
        /*00c4*/ 	.byte	0x00, 0xf5, 0x21, 0x00


	//----- nvinfo : EIATTR_KPARAM_INFO
	.align		4
.L_179:
        /*00c8*/ 	.byte	0x04, 0x17
        /*00ca*/ 	.short	(.L_181 - .L_180)
.L_180:
        /*00cc*/ 	.word	0x00000000
        /*00d0*/ 	.short	0x0001
        /*00d2*/ 	.short	0x0008
        /*00d4*/ 	.byte	0x00, 0xf5, 0x21, 0x00


	//----- nvinfo : EIATTR_KPARAM_INFO
	.align		4
.L_181:
        /*00d8*/ 	.byte	0x04, 0x17
        /*00da*/ 	.short	(.L_183 - .L_182)
.L_182:
        /*00dc*/ 	.word	0x00000000
        /*00e0*/ 	.short	0x0000
        /*00e2*/ 	.short	0x0000
        /*00e4*/ 	.byte	0x00, 0xf5, 0x21, 0x00


	//----- nvinfo : EIATTR_SPARSE_MMA_MASK
	.align		4
.L_183:
        /*00e8*/ 	.byte	0x03, 0x50
        /*00ea*/ 	.short	0x0000


	//----- nvinfo : EIATTR_MAXREG_COUNT
	.align		4
        /*00ec*/ 	.byte	0x03, 0x1b
        /*00ee*/ 	.short	0x00ff


	//----- nvinfo : EIATTR_MERCURY_ISA_VERSION
	.align		4
        /*00f0*/ 	.byte	0x03, 0x5f
        /*00f2*/ 	.short	0x0101


	//----- nvinfo : EIATTR_VRC_CTA_INIT_COUNT
	.align		4
        /*00f4*/ 	.byte	0x02, 0x4a
	.zero		1
	.zero		1


	//----- nvinfo : EIATTR_EXIT_INSTR_OFFSETS
	.align		4
        /*00f8*/ 	.byte	0x04, 0x1c
        /*00fa*/ 	.short	(.L_185 - .L_184)


	//   ....[0]....
.L_184:
        /*00fc*/ 	.word	0x00000130


	//   ....[1]....
        /*0100*/ 	.word	0x00000580


	//----- nvinfo : EIATTR_CBANK_PARAM_SIZE
	.align		4
.L_185:
        /*0104*/ 	.byte	0x03, 0x19
        /*0106*/ 	.short	0x0064


	//----- nvinfo : EIATTR_PARAM_CBANK
	.align		4
        /*0108*/ 	.byte	0x04, 0x0a
        /*010a*/ 	.short	(.L_187 - .L_186)
	.align		4
.L_186:
        /*010c*/ 	.word	index@(.nv.constant0._Z31fds_advection_divergence_kernelPKdS0_S0_S0_S0_S0_S0_S0_S0_S0_Pdiii)
        /*0110*/ 	.short	0x0380
        /*0112*/ 	.short	0x0064


	//----- nvinfo : EIATTR_SW_WAR
	.align		4
.L_187:
        /*0114*/ 	.byte	0x04, 0x36
        /*0116*/ 	.short	(.L_189 - .L_188)
.L_188:
        /*0118*/ 	.word	0x00000008
.L_189:


//--------------------- .nv.info._Z23advection_flux_z_kernelPKdS0_Pdiiii --------------------------
	.section	.nv.info._Z23advection_flux_z_kernelPKdS0_Pdiiii,"",@"SHT_CUDA_INFO"
	.sectionflags	@""
	.align	4


	//----- nvinfo : EIATTR_CUDA_API_VERSION
	.align		4
        /*0000*/ 	.byte	0x04, 0x37
        /*0002*/ 	.short	(.L_191 - .L_190)
.L_190:
        /*0004*/ 	.word	0x00000082


	//----- nvinfo : EIATTR_KPARAM_INFO
	.align		4
.L_191:
        /*0008*/ 	.byte	0x04, 0x17
        /*000a*/ 	.short	(.L_193 - .L_192)
.L_192:
        /*000c*/ 	.word	0x00000000
        /*0010*/ 	.short	0x0006
        /*0012*/ 	.short	0x0024
        /*0014*/ 	.byte	0x00, 0xf0, 0x11, 0x00


	//----- nvinfo : EIATTR_KPARAM_INFO
	.align		4
.L_193:
        /*0018*/ 	.byte	0x04, 0x17
        /*001a*/ 	.short	(.L_195 - .L_194)
.L_194:
        /*001c*/ 	.word	0x00000000
        /*0020*/ 	.short	0x0005
        /*0022*/ 	.short	0x0020
        /*0024*/ 	.byte	0x00, 0xf0, 0x11, 0x00


	//----- nvinfo : EIATTR_KPARAM_INFO
	.align		4
.L_195:
        /*0028*/ 	.byte	0x04, 0x17
        /*002a*/ 	.short	(.L_197 - .L_196)
.L_196:
        /*002c*/ 	.word	0x00000000
        /*0030*/ 	.short	0x0004
        /*0032*/ 	.short	0x001c
        /*0034*/ 	.byte	0x00, 0xf0, 0x11, 0x00


	//----- nvinfo : EIATTR_KPARAM_INFO
	.align		4
.L_197:
        /*0038*/ 	.byte	0x04, 0x17
        /*003a*/ 	.short	(.L_199 - .L_198)
.L_198:
        /*003c*/ 	.word	0x00000000
        /*0040*/ 	.short	0x0003
        /*0042*/ 	.short	0x0018
        /*0044*/ 	.byte	0x00, 0xf0, 0x11, 0x00


	//----- nvinfo : EIATTR_KPARAM_INFO
	.align		4
.L_199:
        /*0048*/ 	.byte	0x04, 0x17
        /*004a*/ 	.short	(.L_201 - .L_200)
.L_200:
        /*004c*/ 	.word	0x00000000
        /*0050*/ 	.short	0x0002
        /*0052*/ 	.short	0x0010
        /*0054*/ 	.byte	0x00, 0xf5, 0x21, 0x00


	//----- nvinfo : EIATTR_KPARAM_INFO
	.align		4
.L_201:
        /*0058*/ 	.byte	0x04, 0x17
        /*005a*/ 	.short	(.L_203 - .L_202)
.L_202:
        /*005c*/ 	.word	0x00000000
        /*0060*/ 	.short	0x0001
        /*0062*/ 	.short	0x0008
        /*0064*/ 	.byte	0x00, 0xf5, 0x21, 0x00


	//----- nvinfo : EIATTR_KPARAM_INFO
	.align		4
.L_203:
        /*0068*/ 	.byte	0x04, 0x17
        /*006a*/ 	.short	(.L_205 - .L_204)
.L_204:
        /*006c*/ 	.word	0x00000000
        /*0070*/ 	.short	0x0000
        /*0072*/ 	.short	0x0000
        /*0074*/ 	.byte	0x00, 0xf5, 0x21, 0x00


	//----- nvinfo : EIATTR_SPARSE_MMA_MASK
	.align		4
.L_205:
        /*0078*/ 	.byte	0x03, 0x50
        /*007a*/ 	.short	0x0000


	//----- nvinfo : EIATTR_MAXREG_COUNT
	.align		4
        /*007c*/ 	.byte	0x03, 0x1b
        /*007e*/ 	.short	0x00ff


	//----- nvinfo : EIATTR_MERCURY_ISA_VERSION
	.align		4
        /*0080*/ 	.byte	0x03, 0x5f
        /*0082*/ 	.short	0x0101


	//----- nvinfo : EIATTR_VRC_CTA_INIT_COUNT
	.align		4
        /*0084*/ 	.byte	0x02, 0x4a
	.zero		1
	.zero		1


	//----- nvinfo : EIATTR_EXIT_INSTR_OFFSETS
	.align		4
        /*0088*/ 	.byte	0x04, 0x1c
        /*008a*/ 	.short	(.L_207 - .L_206)


	//   ....[0]....
.L_206:
        /*008c*/ 	.word	0x00000130


	//   ....[1]....
        /*0090*/ 	.word	0x000009f0


	//----- nvinfo : EIATTR_CRS_STACK_SIZE
	.align		4
.L_207:
        /*0094*/ 	.byte	0x04, 0x1e
        /*0096*/ 	.short	(.L_209 - .L_208)
.L_208:
        /*0098*/ 	.word	0x00000000


	//----- nvinfo : EIATTR_CBANK_PARAM_SIZE
	.align		4
.L_209:
        /*009c*/ 	.byte	0x03, 0x19
        /*009e*/ 	.short	0x0028


	//----- nvinfo : EIATTR_PARAM_CBANK
	.align		4
        /*00a0*/ 	.byte	0x04, 0x0a
        /*00a2*/ 	.short	(.L_211 - .L_210)
	.align		4
.L_210:
        /*00a4*/ 	.word	index@(.nv.constant0._Z23advection_flux_z_kernelPKdS0_Pdiiii)
        /*00a8*/ 	.short	0x0380
        /*00aa*/ 	.short	0x0028


	//----- nvinfo : EIATTR_SW_WAR
	.align		4
.L_211:
        /*00ac*/ 	.byte	0x04, 0x36
        /*00ae*/ 	.short	(.L_213 - .L_212)
.L_212:
        /*00b0*/ 	.word	0x00000008
.L_213:


//--------------------- .nv.info._Z23advection_flux_y_kernelPKdS0_Pdiiii --------------------------
	.section	.nv.info._Z23advection_flux_y_kernelPKdS0_Pdiiii,"",@"SHT_CUDA_INFO"
	.sectionflags	@""
	.align	4


	//----- nvinfo : EIATTR_CUDA_API_VERSION
	.align		4
        /*0000*/ 	.byte	0x04, 0x37
        /*0002*/ 	.short	(.L_215 - .L_214)
.L_214:
        /*0004*/ 	.word	0x00000082


	//----- nvinfo : EIATTR_KPARAM_INFO
	.align		4
.L_215:
        /*0008*/ 	.byte	0x04, 0x17
        /*000a*/ 	.short	(.L_217 - .L_216)
.L_216:
        /*000c*/ 	.word	0x00000000
        /*0010*/ 	.short	0x0006
        /*0012*/ 	.short	0x0024
        /*0014*/ 	.byte	0x00, 0xf0, 0x11, 0x00


	//----- nvinfo : EIATTR_KPARAM_INFO
	.align		4
.L_217:
        /*0018*/ 	.byte	0x04, 0x17
        /*001a*/ 	.short	(.L_219 - .L_218)
.L_218:
        /*001c*/ 	.word	0x00000000
        /*0020*/ 	.short	0x0005
        /*0022*/ 	.short	0x0020
        /*0024*/ 	.byte	0x00, 0xf0, 0x11, 0x00


	//----- nvinfo : EIATTR_KPARAM_INFO
	.align		4
.L_219:
        /*0028*/ 	.byte	0x04, 0x17
        /*002a*/ 	.short	(.L_221 - .L_220)
.L_220:
        /*002c*/ 	.word	0x00000000
        /*0030*/ 	.short	0x0004
        /*0032*/ 	.short	0x001c
        /*0034*/ 	.byte	0x00, 0xf0, 0x11, 0x00


	//----- nvinfo : EIATTR_KPARAM_INFO
	.align		4
.L_221:
        /*0038*/ 	.byte	0x04, 0x17
        /*003a*/ 	.short	(.L_223 - .L_222)
.L_222:
        /*003c*/ 	.word	0x00000000
        /*0040*/ 	.short	0x0003
        /*0042*/ 	.short	0x0018
        /*0044*/ 	.byte	0x00, 0xf0, 0x11, 0x00


	//----- nvinfo : EIATTR_KPARAM_INFO
	.align		4
.L_223:
        /*0048*/ 	.byte	0x04, 0x17
        /*004a*/ 	.short	(.L_225 - .L_224)
.L_224:
        /*004c*/ 	.word	0x00000000
        /*0050*/ 	.short	0x0002
        /*0052*/ 	.short	0x0010
        /*0054*/ 	.byte	0x00, 0xf5, 0x21, 0x00


	//----- nvinfo : EIATTR_KPARAM_INFO
	.align		4
.L_225:
        /*0058*/ 	.byte	0x04, 0x17
        /*005a*/ 	.short	(.L_227 - .L_226)
.L_226:
        /*005c*/ 	.word	0x00000000
        /*0060*/ 	.short	0x0001
        /*0062*/ 	.short	0x0008
        /*0064*/ 	.byte	0x00, 0xf5, 0x21, 0x00


	//----- nvinfo : EIATTR_KPARAM_INFO
	.align		4
.L_227:
        /*0068*/ 	.byte	0x04, 0x17
        /*006a*/ 	.short	(.L_229 - .L_228)
.L_228:
        /*006c*/ 	.word	0x00000000
        /*0070*/ 	.short	0x0000
        /*0072*/ 	.short	0x0000
        /*0074*/ 	.byte	0x00, 0xf5, 0x21, 0x00


	//----- nvinfo : EIATTR_SPARSE_MMA_MASK
	.align		4
.L_229:
        /*0078*/ 	.byte	0x03, 0x50
        /*007a*/ 	.short	0x0000


	//----- nvinfo : EIATTR_MAXREG_COUNT
	.align		4
        /*007c*/ 	.byte	0x03, 0x1b
        /*007e*/ 	.short	0x00ff


	//----- nvinfo : EIATTR_MERCURY_ISA_VERSION
	.align		4
        /*0080*/ 	.byte	0x03, 0x5f
        /*0082*/ 	.short	0x0101


	//----- nvinfo : EIATTR_VRC_CTA_INIT_COUNT
	.align		4
        /*0084*/ 	.byte	0x02, 0x4a
	.zero		1
	.zero		1


	//----- nvinfo : EIATTR_EXIT_INSTR_OFFSETS
	.align		4
        /*0088*/ 	.byte	0x04, 0x1c
        /*008a*/ 	.short	(.L_231 - .L_230)


	//   ....[0]....
.L_230:
        /*008c*/ 	.word	0x00000130


	//   ....[1]....
        /*0090*/ 	.word	0x000009f0


	//----- nvinfo : EIATTR_CRS_STACK_SIZE
	.align		4
.L_231:
        /*0094*/ 	.byte	0x04, 0x1e
        /*0096*/ 	.short	(.L_233 - .L_232)
.L_232:
        /*0098*/ 	.word	0x00000000


	//----- nvinfo : EIATTR_CBANK_PARAM_SIZE
	.align		4
.L_233:
        /*009c*/ 	.byte	0x03, 0x19
        /*009e*/ 	.short	0x0028


	//----- nvinfo : EIATTR_PARAM_CBANK
	.align		4
        /*00a0*/ 	.byte	0x04, 0x0a
        /*00a2*/ 	.short	(.L_235 - .L_234)
	.align		4
.L_234:
        /*00a4*/ 	.word	index@(.nv.constant0._Z23advection_flux_y_kernelPKdS0_Pdiiii)
        /*00a8*/ 	.short	0x0380
        /*00aa*/ 	.short	0x0028


	//----- nvinfo : EIATTR_SW_WAR
	.align		4
.L_235:
        /*00ac*/ 	.byte	0x04, 0x36
        /*00ae*/ 	.short	(.L_237 - .L_236)
.L_236:
        /*00b0*/ 	.word	0x00000008
.L_237:


//--------------------- .nv.info._Z23advection_flux_x_kernelPKdS0_Pdiiii --------------------------
	.section	.nv.info._Z23advection_flux_x_kernelPKdS0_Pdiiii,"",@"SHT_CUDA_INFO"
	.sectionflags	@""
	.align	4


	//----- nvinfo : EIATTR_CUDA_API_VERSION
	.align		4
        /*0000*/ 	.byte	0x04, 0x37
        /*0002*/ 	.short	(.L_239 - .L_238)
.L_238:
        /*0004*/ 	.word	0x00000082


	//----- nvinfo : EIATTR_KPARAM_INFO
	.align		4
.L_239:
        /*0008*/ 	.byte	0x04, 0x17
        /*000a*/ 	.short	(.L_241 - .L_240)
.L_240:
        /*000c*/ 	.word	0x00000000
        /*0010*/ 	.short	0x0006
        /*0012*/ 	.short	0x0024
        /*0014*/ 	.byte	0x00, 0xf0, 0x11, 0x00


	//----- nvinfo : EIATTR_KPARAM_INFO
	.align		4
.L_241:
        /*0018*/ 	.byte	0x04, 0x17
        /*001a*/ 	.short	(.L_243 - .L_242)
.L_242:
        /*001c*/ 	.word	0x00000000
        /*0020*/ 	.short	0x0005
        /*0022*/ 	.short	0x0020
        /*0024*/ 	.byte	0x00, 0xf0, 0x11, 0x00


	//----- nvinfo : EIATTR_KPARAM_INFO
	.align		4
.L_243:
        /*0028*/ 	.byte	0x04, 0x17
        /*002a*/ 	.short	(.L_245 - .L_244)
.L_244:
        /*002c*/ 	.word	0x00000000
        /*0030*/ 	.short	0x0004
        /*0032*/ 	.short	0x001c
        /*0034*/ 	.byte	0x00, 0xf0, 0x11, 0x00


	//----- nvinfo : EIATTR_KPARAM_INFO
	.align		4
.L_245:
        /*0038*/ 	.byte	0x04, 0x17
        /*003a*/ 	.short	(.L_247 - .L_246)
.L_246:
        /*003c*/ 	.word	0x00000000
        /*0040*/ 	.short	0x0003
        /*0042*/ 	.short	0x0018
        /*0044*/ 	.byte	0x00, 0xf0, 0x11, 0x00


	//----- nvinfo : EIATTR_KPARAM_INFO
	.align		4
.L_247:
        /*0048*/ 	.byte	0x04, 0x17
        /*004a*/ 	.short	(.L_249 - .L_248)
.L_248:
        /*004c*/ 	.word	0x00000000
        /*0050*/ 	.short	0x0002
        /*0052*/ 	.short	0x0010
        /*0054*/ 	.byte	0x00, 0xf5, 0x21, 0x00


	//----- nvinfo : EIATTR_KPARAM_INFO
	.align		4
.L_249:
        /*0058*/ 	.byte	0x04, 0x17
        /*005a*/ 	.short	(.L_251 - .L_250)
.L_250:
        /*005c*/ 	.word	0x00000000
        /*0060*/ 	.short	0x0001
        /*0062*/ 	.short	0x0008
        /*0064*/ 	.byte	0x00, 0xf5, 0x21, 0x00


	//----- nvinfo : EIATTR_KPARAM_INFO
	.align		4
.L_251:
        /*0068*/ 	.byte	0x04, 0x17
        /*006a*/ 	.short	(.L_253 - .L_252)
.L_252:
        /*006c*/ 	.word	0x00000000
        /*0070*/ 	.short	0x0000
        /*0072*/ 	.short	0x0000
        /*0074*/ 	.byte	0x00, 0xf5, 0x21, 0x00


	//----- nvinfo : EIATTR_SPARSE_MMA_MASK
	.align		4
.L_253:
        /*0078*/ 	.byte	0x03, 0x50
        /*007a*/ 	.short	0x0000


	//----- nvinfo : EIATTR_MAXREG_COUNT
	.align		4
        /*007c*/ 	.byte	0x03, 0x1b
        /*007e*/ 	.short	0x00ff


	//----- nvinfo : EIATTR_MERCURY_ISA_VERSION
	.align		4
        /*0080*/ 	.byte	0x03, 0x5f
        /*0082*/ 	.short	0x0101


	//----- nvinfo : EIATTR_VRC_CTA_INIT_COUNT
	.align		4
        /*0084*/ 	.byte	0x02, 0x4a
	.zero		1
	.zero		1


	//----- nvinfo : EIATTR_EXIT_INSTR_OFFSETS
	.align		4
        /*0088*/ 	.byte	0x04, 0x1c
        /*008a*/ 	.short	(.L_255 - .L_254)


	//   ....[0]....
.L_254:
        /*008c*/ 	.word	0x00000120


	//   ....[1]....
        /*0090*/ 	.word	0x000009c0


	//----- nvinfo : EIATTR_CRS_STACK_SIZE
	.align		4
.L_255:
        /*0094*/ 	.byte	0x04, 0x1e
        /*0096*/ 	.short	(.L_257 - .L_256)
.L_256:
        /*0098*/ 	.word	0x00000000


	//----- nvinfo : EIATTR_CBANK_PARAM_SIZE
	.align		4
.L_257:
        /*009c*/ 	.byte	0x03, 0x19
        /*009e*/ 	.short	0x0028


	//----- nvinfo : EIATTR_PARAM_CBANK
	.align		4
        /*00a0*/ 	.byte	0x04, 0x0a
        /*00a2*/ 	.short	(.L_259 - .L_258)
	.align		4
.L_258:
        /*00a4*/ 	.word	index@(.nv.constant0._Z23advection_flux_x_kernelPKdS0_Pdiiii)
        /*00a8*/ 	.short	0x0380
        /*00aa*/ 	.short	0x0028


	//----- nvinfo : EIATTR_SW_WAR
	.align		4
.L_259:
        /*00ac*/ 	.byte	0x04, 0x36
        /*00ae*/ 	.short	(.L_261 - .L_260)
.L_260:
        /*00b0*/ 	.word	0x00000008
.L_261:


//--------------------- .nv.info._Z22velocity_flux_z_kernelPKdS0_S0_S0_S0_S0_S0_S0_S0_S0_S0_S0_S0_S0_S0_Pdiii --------------------------
	.section	.nv.info._Z22velocity_flux_z_kernelPKdS0_S0_S0_S0_S0_S0_S0_S0_S0_S0_S0_S0_S0_S0_Pdiii,"",@"SHT_CUDA_INFO"
	.sectionflags	@""
	.align	4


	//----- nvinfo : EIATTR_CUDA_API_VERSION
	.align		4
        /*0000*/ 	.byte	0x04, 0x37
        /*0002*/ 	.short	(.L_263 - .L_262)
.L_262:
        /*0004*/ 	.word	0x00000082


	//----- nvinfo : EIATTR_KPARAM_INFO
	.align		4
.L_263:
        /*0008*/ 	.byte	0x04, 0x17
        /*000a*/ 	.short	(.L_265 - .L_264)
.L_264:
        /*000c*/ 	.word	0x00000000
        /*0010*/ 	.short	0x0012
        /*0012*/ 	.short	0x0088
        /*0014*/ 	.byte	0x00, 0xf0, 0x11, 0x00


	//----- nvinfo : EIATTR_KPARAM_INFO
	.align		4
.L_265:
        /*0018*/ 	.byte	0x04, 0x17
        /*001a*/ 	.short	(.L_267 - .L_266)
.L_266:
        /*001c*/ 	.word	0x00000000
        /*0020*/ 	.short	0x0011
        /*0022*/ 	.short	0x0084
        /*0024*/ 	.byte	0x00, 0xf0, 0x11, 0x00


	//----- nvinfo : EIATTR_KPARAM_INFO
	.align		4
.L_267:
        /*0028*/ 	.byte	0x04, 0x17
        /*002a*/ 	.short	(.L_269 - .L_268)
.L_268:
        /*002c*/ 	.word	0x00000000
        /*0030*/ 	.short	0x0010
        /*0032*/ 	.short	0x0080
        /*0034*/ 	.byte	0x00, 0xf0, 0x11, 0x00


	//----- nvinfo : EIATTR_KPARAM_INFO
	.align		4
.L_269:
        /*0038*/ 	.byte	0x04, 0x17
        /*003a*/ 	.short	(.L_271 - .L_270)
.L_270:
        /*003c*/ 	.word	0x00000000
        /*0040*/ 	.short	0x000f
        /*0042*/ 	.short	0x0078
        /*0044*/ 	.byte	0x00, 0xf5, 0x21, 0x00


	//----- nvinfo : EIATTR_KPARAM_INFO
	.align		4
.L_271:
        /*0048*/ 	.byte	0x04, 0x17
        /*004a*/ 	.short	(.L_273 - .L_272)
.L_272:
        /*004c*/ 	.word	0x00000000
        /*0050*/ 	.short	0x000e
        /*0052*/ 	.short	0x0070
        /*0054*/ 	.byte	0x00, 0xf5, 0x21, 0x00


	//----- nvinfo : EIATTR_KPARAM_INFO
	.align		4
.L_273:
        /*0058*/ 	.byte	0x04, 0x17
        /*005a*/ 	.short	(.L_275 - .L_274)
.L_274:
        /*005c*/ 	.word	0x00000000
        /*0060*/ 	.short	0x000d
        /*0062*/ 	.short	0x0068
        /*0064*/ 	.byte	0x00, 0xf5, 0x21, 0x00


	//----- nvinfo : EIATTR_KPARAM_INFO
	.align		4
.L_275:
        /*0068*/ 	.byte	0x04, 0x17
        /*006a*/ 	.short	(.L_277 - .L_276)
.L_276:
        /*006c*/ 	.word	0x00000000
        /*0070*/ 	.short	0x000c
        /*0072*/ 	.short	0x0060
        /*0074*/ 	.byte	0x00, 0xf5, 0x21, 0x00


	//----- nvinfo : EIATTR_KPARAM_INFO
	.align		4
.L_277:
        /*0078*/ 	.byte	0x04, 0x17
        /*007a*/ 	.short	(.L_279 - .L_278)
.L_278:
        /*007c*/ 	.word	0x00000000
        /*0080*/ 	.short	0x000b
        /*0082*/ 	.short	0x0058
        /*0084*/ 	.byte	0x00, 0xf5, 0x21, 0x00


	//----- nvinfo : EIATTR_KPARAM_INFO
	.align		4
.L_279:
        /*0088*/ 	.byte	0x04, 0x17
        /*008a*/ 	.short	(.L_281 - .L_280)
.L_280:
        /*008c*/ 	.word	0x00000000
        /*0090*/ 	.short	0x000a
        /*0092*/ 	.short	0x0050
        /*0094*/ 	.byte	0x00, 0xf5, 0x21, 0x00


	//----- nvinfo : EIATTR_KPARAM_INFO
	.align		4
.L_281:
        /*0098*/ 	.byte	0x04, 0x17
        /*009a*/ 	.short	(.L_283 - .L_282)
.L_282:
        /*009c*/ 	.word	0x00000000
        /*00a0*/ 	.short	0x0009
        /*00a2*/ 	.short	0x0048
        /*00a4*/ 	.byte	0x00, 0xf5, 0x21, 0x00


	//----- nvinfo : EIATTR_KPARAM_INFO
	.align		4
.L_283:
        /*00a8*/ 	.byte	0x04, 0x17
        /*00aa*/ 	.short	(.L_285 - .L_284)
.L_284:
        /*00ac*/ 	.word	0x00000000
        /*00b0*/ 	.short	0x0008
        /*00b2*/ 	.short	0x0040
        /*00b4*/ 	.byte	0x00, 0xf5, 0x21, 0x00


	//----- nvinfo : EIATTR_KPARAM_INFO
	.align		4
.L_285:
        /*00b8*/ 	.byte	0x04, 0x17
        /*00ba*/ 	.short	(.L_287 - .L_286)
.L_286:
        /*00bc*/ 	.word	0x00000000
        /*00c0*/ 	.short	0x0007
        /*00c2*/ 	.short	0x0038
        /*00c4*/ 	.byte	0x00, 0xf5, 0x21, 0x00


	//----- nvinfo : EIATTR_KPARAM_INFO
	.align		4
.L_287:
        /*00c8*/ 	.byte	0x04, 0x17
        /*00ca*/ 	.short	(.L_289 - .L_288)
.L_288:
        /*00cc*/ 	.word	0x00000000
        /*00d0*/ 	.short	0x0006
        /*00d2*/ 	.short	0x0030
        /*00d4*/ 	.byte	0x00, 0xf5, 0x21, 0x00


	//----- nvinfo : EIATTR_KPARAM_INFO
	.align		4
.L_289:
        /*00d8*/ 	.byte	0x04, 0x17
        /*00da*/ 	.short	(.L_291 - .L_290)
.L_290:
        /*00dc*/ 	.word	0x00000000
        /*00e0*/ 	.short	0x0005
        /*00e2*/ 	.short	0x0028
        /*00e4*/ 	.byte	0x00, 0xf5, 0x21, 0x00


	//----- nvinfo : EIATTR_KPARAM_INFO
	.align		4
.L_291:
        /*00e8*/ 	.byte	0x04, 0x17
        /*00ea*/ 	.short	(.L_293 - .L_292)
.L_292:
        /*00ec*/ 	.word	0x00000000
        /*00f0*/ 	.short	0x0004
        /*00f2*/ 	.short	0x0020
        /*00f4*/ 	.byte	0x00, 0xf5, 0x21, 0x00


	//----- nvinfo : EIATTR_KPARAM_INFO
	.align		4
.L_293:
        /*00f8*/ 	.byte	0x04, 0x17
        /*00fa*/ 	.short	(.L_295 - .L_294)
.L_294:
        /*00fc*/ 	.word	0x00000000
        /*0100*/ 	.short	0x0003
        /*0102*/ 	.short	0x0018
        /*0104*/ 	.byte	0x00, 0xf5, 0x21, 0x00


	//----- nvinfo : EIATTR_KPARAM_INFO
	.align		4
.L_295:
        /*0108*/ 	.byte	0x04, 0x17
        /*010a*/ 	.short	(.L_297 - .L_296)
.L_296:
        /*010c*/ 	.word	0x00000000
        /*0110*/ 	.short	0x0002
        /*0112*/ 	.short	0x0010
        /*0114*/ 	.byte	0x00, 0xf5, 0x21, 0x00


	//----- nvinfo : EIATTR_KPARAM_INFO
	.align		4
.L_297:
        /*0118*/ 	.byte	0x04, 0x17
        /*011a*/ 	.short	(.L_299 - .L_298)
.L_298:
        /*011c*/ 	.word	0x00000000
        /*0120*/ 	.short	0x0001
        /*0122*/ 	.short	0x0008
        /*0124*/ 	.byte	0x00, 0xf5, 0x21, 0x00


	//----- nvinfo : EIATTR_KPARAM_INFO
	.align		4
.L_299:
        /*0128*/ 	.byte	0x04, 0x17
        /*012a*/ 	.short	(.L_301 - .L_300)
.L_300:
        /*012c*/ 	.word	0x00000000
        /*0130*/ 	.short	0x0000
        /*0132*/ 	.short	0x0000
        /*0134*/ 	.byte	0x00, 0xf5, 0x21, 0x00


	//----- nvinfo : EIATTR_SPARSE_MMA_MASK
	.align		4
.L_301:
        /*0138*/ 	.byte	0x03, 0x50
        /*013a*/ 	.short	0x0000


	//----- nvinfo : EIATTR_MAXREG_COUNT
	.align		4
        /*013c*/ 	.byte	0x03, 0x1b
        /*013e*/ 	.short	0x00ff


	//----- nvinfo : EIATTR_MERCURY_ISA_VERSION
	.align		4
        /*0140*/ 	.byte	0x03, 0x5f
        /*0142*/ 	.short	0x0101


	//----- nvinfo : EIATTR_VRC_CTA_INIT_COUNT
	.align		4
        /*0144*/ 	.byte	0x02, 0x4a
	.zero		1
	.zero		1


	//----- nvinfo : EIATTR_EXIT_INSTR_OFFSETS
	.align		4
        /*0148*/ 	.byte	0x04, 0x1c
        /*014a*/ 	.short	(.L_303 - .L_302)


	//   ....[0]....
.L_302:
        /*014c*/ 	.word	0x00000130


	//   ....[1]....
        /*0150*/ 	.word	0x00000980


	//----- nvinfo : EIATTR_CRS_STACK_SIZE
	.align		4
.L_303:
        /*0154*/ 	.byte	0x04, 0x1e
        /*0156*/ 	.short	(.L_305 - .L_304)
.L_304:
        /*0158*/ 	.word	0x00000000


	//----- nvinfo : EIATTR_CBANK_PARAM_SIZE
	.align		4
.L_305:
        /*015c*/ 	.byte	0x03, 0x19
        /*015e*/ 	.short	0x008c


	//----- nvinfo : EIATTR_PARAM_CBANK
	.align		4
        /*0160*/ 	.byte	0x04, 0x0a
        /*0162*/ 	.short	(.L_307 - .L_306)
	.align		4
.L_306:
        /*0164*/ 	.word	index@(.nv.constant0._Z22velocity_flux_z_kernelPKdS0_S0_S0_S0_S0_S0_S0_S0_S0_S0_S0_S0_S0_S0_Pdiii)
        /*0168*/ 	.short	0x0380
        /*016a*/ 	.short	0x008c


	//----- nvinfo : EIATTR_SW_WAR
	.align		4
.L_307:
        /*016c*/ 	.byte	0x04, 0x36
        /*016e*/ 	.short	(.L_309 - .L_308)
.L_308:
        /*0170*/ 	.word	0x00000008
.L_309:


//--------------------- .nv.info._Z22velocity_flux_y_kernelPKdS0_S0_S0_S0_S0_S0_S0_S0_S0_S0_S0_S0_S0_S0_Pdiii --------------------------
	.section	.nv.info._Z22velocity_flux_y_kernelPKdS0_S0_S0_S0_S0_S0_S0_S0_S0_S0_S0_S0_S0_S0_Pdiii,"",@"SHT_CUDA_INFO"
	.sectionflags	@""
	.align	4


	//----- nvinfo : EIATTR_CUDA_API_VERSION
	.align		4
        /*0000*/ 	.byte	0x04, 0x37
        /*0002*/ 	.short	(.L_311 - .L_310)
.L_310:
        /*0004*/ 	.word	0x00000082


	//----- nvinfo : EIATTR_KPARAM_INFO
	.align		4
.L_311:
        /*0008*/ 	.byte	0x04, 0x17
        /*000a*/ 	.short	(.L_313 - .L_312)
.L_312:
        /*000c*/ 	.word	0x00000000
        /*0010*/ 	.short	0x0012
        /*0012*/ 	.short	0x0088
        /*0014*/ 	.byte	0x00, 0xf0, 0x11, 0x00


	//----- nvinfo : EIATTR_KPARAM_INFO
	.align		4
.L_313:
        /*0018*/ 	.byte	0x04, 0x17
        /*001a*/ 	.short	(.L_315 - .L_314)
.L_314:
        /*001c*/ 	.word	0x00000000
        /*0020*/ 	.short	0x0011
        /*0022*/ 	.short	0x0084
        /*0024*/ 	.byte	0x00, 0xf0, 0x11, 0x00


	//----- nvinfo : EIATTR_KPARAM_INFO
	.align		4
.L_315:
        /*0028*/ 	.byte	0x04, 0x17
        /*002a*/ 	.short	(.L_317 - .L_316)
.L_316:
        /*002c*/ 	.word	0x00000000
        /*0030*/ 	.short	0x0010
        /*0032*/ 	.short	0x0080
        /*0034*/ 	.byte	0x00, 0xf0, 0x11, 0x00


	//----- nvinfo : EIATTR_KPARAM_INFO
	.align		4
.L_317:
        /*0038*/ 	.byte	0x04, 0x17
        /*003a*/ 	.short	(.L_319 - .L_318)
.L_318:
        /*003c*/ 	.word	0x00000000
        /*0040*/ 	.short	0x000f
        /*0042*/ 	.short	0x0078
        /*0044*/ 	.byte	0x00, 0xf5, 0x21, 0x00


	//----- nvinfo : EIATTR_KPARAM_INFO
	.align		4
.L_319:
        /*0048*/ 	.byte	0x04, 0x17
        /*004a*/ 	.short	(.L_321 - .L_320)
.L_320:
        /*004c*/ 	.word	0x00000000
        /*0050*/ 	.short	0x000e
        /*0052*/ 	.short	0x0070
        /*0054*/ 	.byte	0x00, 0xf5, 0x21, 0x00


	//----- nvinfo : EIATTR_KPARAM_INFO
	.align		4
.L_321:
        /*0058*/ 	.byte	0x04, 0x17
        /*005a*/ 	.short	(.L_323 - .L_322)
.L_322:
        /*005c*/ 	.word	0x00000000
        /*0060*/ 	.short	0x000d
        /*0062*/ 	.short	0x0068
        /*0064*/ 	.byte	0x00, 0xf5, 0x21, 0x00


	//----- nvinfo : EIATTR_KPARAM_INFO
	.align		4
.L_323:
        /*0068*/ 	.byte	0x04, 0x17
        /*006a*/ 	.short	(.L_325 - .L_324)
.L_324:
        /*006c*/ 	.word	0x00000000
        /*0070*/ 	.short	0x000c
        /*0072*/ 	.short	0x0060
        /*0074*/ 	.byte	0x00, 0xf5, 0x21, 0x00


	//----- nvinfo : EIATTR_KPARAM_INFO
	.align		4
.L_325:
        /*0078*/ 	.byte	0x04, 0x17
        /*007a*/ 	.short	(.L_327 - .L_326)
.L_326:
        /*007c*/ 	.word	0x00000000
        /*0080*/ 	.short	0x000b
        /*0082*/ 	.short	0x0058
        /*0084*/ 	.byte	0x00, 0xf5, 0x21, 0x00


	//----- nvinfo : EIATTR_KPARAM_INFO
	.align		4
.L_327:
        /*0088*/ 	.byte	0x04, 0x17
        /*008a*/ 	.short	(.L_329 - .L_328)
.L_328:
        /*008c*/ 	.word	0x00000000
        /*0090*/ 	.short	0x000a
        /*0092*/ 	.short	0x0050
        /*0094*/ 	.byte	0x00, 0xf5, 0x21, 0x00


	//----- nvinfo : EIATTR_KPARAM_INFO
	.align		4
.L_329:
        /*0098*/ 	.byte	0x04, 0x17
        /*009a*/ 	.short	(.L_331 - .L_330)
.L_330:
        /*009c*/ 	.word	0x00000000
        /*00a0*/ 	.short	0x0009
        /*00a2*/ 	.short	0x0048
        /*00a4*/ 	.byte	0x00, 0xf5, 0x21, 0x00


	//----- nvinfo : EIATTR_KPARAM_INFO
	.align		4
.L_331:
        /*00a8*/ 	.byte	0x04, 0x17
        /*00aa*/ 	.short	(.L_333 - .L_332)
.L_332:
        /*00ac*/ 	.word	0x00000000
        /*00b0*/ 	.short	0x0008
        /*00b2*/ 	.short	0x0040
        /*00b4*/ 	.byte	0x00, 0xf5, 0x21, 0x00


	//----- nvinfo : EIATTR_KPARAM_INFO
	.align		4
.L_333:
        /*00b8*/ 	.byte	0x04, 0x17
        /*00ba*/ 	.short	(.L_335 - .L_334)
.L_334:
        /*00bc*/ 	.word	0x00000000
        /*00c0*/ 	.short	0x0007
        /*00c2*/ 	.short	0x0038
        /*00c4*/ 	.byte	0x00, 0xf5, 0x21, 0x00


	//----- nvinfo : EIATTR_KPARAM_INFO
	.align		4
.L_335:
        /*00c8*/ 	.byte	0x04, 0x17
        /*00ca*/ 	.short	(.L_337 - .L_336)
.L_336:
        /*00cc*/ 	.word	0x00000000
        /*00d0*/ 	.short	0x0006
        /*00d2*/ 	.short	0x0030
        /*00d4*/ 	.byte	0x00, 0xf5, 0x21, 0x00


	//----- nvinfo : EIATTR_KPARAM_INFO
	.align		4
.L_337:
        /*00d8*/ 	.byte	0x04, 0x17
        /*00da*/ 	.short	(.L_339 - .L_338)
.L_338:
        /*00dc*/ 	.word	0x00000000
        /*00e0*/ 	.short	0x0005
        /*00e2*/ 	.short	0x0028
        /*00e4*/ 	.byte	0x00, 0xf5, 0x21, 0x00


	//----- nvinfo : EIATTR_KPARAM_INFO
	.align		4
.L_339:
        /*00e8*/ 	.byte	0x04, 0x17
        /*00ea*/ 	.short	(.L_341 - .L_340)
.L_340:
        /*00ec*/ 	.word	0x00000000
        /*00f0*/ 	.short	0x0004
        /*00f2*/ 	.short	0x0020
        /*00f4*/ 	.byte	0x00, 0xf5, 0x21, 0x00


	//----- nvinfo : EIATTR_KPARAM_INFO
	.align		4
.L_341:
        /*00f8*/ 	.byte	0x04, 0x17
        /*00fa*/ 	.short	(.L_343 - .L_342)
.L_342:
        /*00fc*/ 	.word	0x00000000
        /*0100*/ 	.short	0x0003
        /*0102*/ 	.short	0x0018
        /*0104*/ 	.byte	0x00, 0xf5, 0x21, 0x00


	//----- nvinfo : EIATTR_KPARAM_INFO
	.align		4
.L_343:
        /*0108*/ 	.byte	0x04, 0x17
        /*010a*/ 	.short	(.L_345 - .L_344)
.L_344:
        /*010c*/ 	.word	0x00000000
        /*0110*/ 	.short	0x0002
        /*0112*/ 	.short	0x0010
        /*0114*/ 	.byte	0x00, 0xf5, 0x21, 0x00


	//----- nvinfo : EIATTR_KPARAM_INFO
	.align		4
.L_345:
        /*0118*/ 	.byte	0x04, 0x17
        /*011a*/ 	.short	(.L_347 - .L_346)
.L_346:
        /*011c*/ 	.word	0x00000000
        /*0120*/ 	.short	0x0001
        /*0122*/ 	.short	0x0008
        /*0124*/ 	.byte	0x00, 0xf5, 0x21, 0x00


	//----- nvinfo : EIATTR_KPARAM_INFO
	.align		4
.L_347:
        /*0128*/ 	.byte	0x04, 0x17
        /*012a*/ 	.short	(.L_349 - .L_348)
.L_348:
        /*012c*/ 	.word	0x00000000
        /*0130*/ 	.short	0x0000
        /*0132*/ 	.short	0x0000
        /*0134*/ 	.byte	0x00, 0xf5, 0x21, 0x00


	//----- nvinfo : EIATTR_SPARSE_MMA_MASK
	.align		4
.L_349:
        /*0138*/ 	.byte	0x03, 0x50
        /*013a*/ 	.short	0x0000


	//----- nvinfo : EIATTR_MAXREG_COUNT
	.align		4
        /*013c*/ 	.byte	0x03, 0x1b
        /*013e*/ 	.short	0x00ff


	//----- nvinfo : EIATTR_MERCURY_ISA_VERSION
	.align		4
        /*0140*/ 	.byte	0x03, 0x5f
        /*0142*/ 	.short	0x0101


	//----- nvinfo : EIATTR_VRC_CTA_INIT_COUNT
	.align		4
        /*0144*/ 	.byte	0x02, 0x4a
	.zero		1
	.zero		1


	//----- nvinfo : EIATTR_EXIT_INSTR_OFFSETS
	.align		4
        /*0148*/ 	.byte	0x04, 0x1c
        /*014a*/ 	.short	(.L_351 - .L_350)


	//   ....[0]....
.L_350:
        /*014c*/ 	.word	0x00000130


	//   ....[1]....
        /*0150*/ 	.word	0x00000940


	//----- nvinfo : EIATTR_CRS_STACK_SIZE
	.align		4
.L_351:
        /*0154*/ 	.byte	0x04, 0x1e
        /*0156*/ 	.short	(.L_353 - .L_352)
.L_352:
        /*0158*/ 	.word	0x00000000


	//----- nvinfo : EIATTR_CBANK_PARAM_SIZE
	.align		4
.L_353:
        /*015c*/ 	.byte	0x03, 0x19
        /*015e*/ 	.short	0x008c


	//----- nvinfo : EIATTR_PARAM_CBANK
	.align		4
        /*0160*/ 	.byte	0x04, 0x0a
        /*0162*/ 	.short	(.L_355 - .L_354)
	.align		4
.L_354:
        /*0164*/ 	.word	index@(.nv.constant0._Z22velocity_flux_y_kernelPKdS0_S0_S0_S0_S0_S0_S0_S0_S0_S0_S0_S0_S0_S0_Pdiii)
        /*0168*/ 	.short	0x0380
        /*016a*/ 	.short	0x008c


	//----- nvinfo : EIATTR_SW_WAR
	.align		4
.L_355:
        /*016c*/ 	.byte	0x04, 0x36
        /*016e*/ 	.short	(.L_357 - .L_356)
.L_356:
        /*0170*/ 	.word	0x00000008
.L_357:


//--------------------- .nv.info._Z22velocity_flux_x_kernelPKdS0_S0_S0_S0_S0_S0_S0_S0_S0_S0_S0_S0_S0_S0_S0_Pdiii --------------------------
	.section	.nv.info._Z22velocity_flux_x_kernelPKdS0_S0_S0_S0_S0_S0_S0_S0_S0_S0_S0_S0_S0_S0_S0_Pdiii,"",@"SHT_CUDA_INFO"
	.sectionflags	@""
	.align	4


	//----- nvinfo : EIATTR_CUDA_API_VERSION
	.align		4
        /*0000*/ 	.byte	0x04, 0x37
        /*0002*/ 	.short	(.L_359 - .L_358)
.L_358:
        /*0004*/ 	.word	0x00000082


	//----- nvinfo : EIATTR_KPARAM_INFO
	.align		4
.L_359:
        /*0008*/ 	.byte	0x04, 0x17
        /*000a*/ 	.short	(.L_361 - .L_360)
.L_360:
        /*000c*/ 	.word	0x00000000
        /*0010*/ 	.short	0x0013
        /*0012*/ 	.short	0x0090
        /*0014*/ 	.byte	0x00, 0xf0, 0x11, 0x00


	//----- nvinfo : EIATTR_KPARAM_INFO
	.align		4
.L_361:
        /*0018*/ 	.byte	0x04, 0x17
        /*001a*/ 	.short	(.L_363 - .L_362)
.L_362:
        /*001c*/ 	.word	0x00000000
        /*0020*/ 	.short	0x0012
        /*0022*/ 	.short	0x008c
        /*0024*/ 	.byte	0x00, 0xf0, 0x11, 0x00


	//----- nvinfo : EIATTR_KPARAM_INFO
	.align		4
.L_363:
        /*0028*/ 	.byte	0x04, 0x17
        /*002a*/ 	.short	(.L_365 - .L_364)
.L_364:
        /*002c*/ 	.word	0x00000000
        /*0030*/ 	.short	0x0011
        /*0032*/ 	.short	0x0088
        /*0034*/ 	.byte	0x00, 0xf0, 0x11, 0x00


	//----- nvinfo : EIATTR_KPARAM_INFO
	.align		4
.L_365:
        /*0038*/ 	.byte	0x04, 0x17
        /*003a*/ 	.short	(.L_367 - .L_366)
.L_366:
        /*003c*/ 	.word	0x00000000
        /*0040*/ 	.short	0x0010
        /*0042*/ 	.short	0x0080
        /*0044*/ 	.byte	0x00, 0xf5, 0x21, 0x00


	//----- nvinfo : EIATTR_KPARAM_INFO
	.align		4
.L_367:
        /*0048*/ 	.byte	0x04, 0x17
        /*004a*/ 	.short	(.L_369 - .L_368)
.L_368:
        /*004c*/ 	.word	0x00000000
        /*0050*/ 	.short	0x000f
        /*0052*/ 	.short	0x0078
        /*0054*/ 	.byte	0x00, 0xf5, 0x21, 0x00


	//----- nvinfo : EIATTR_KPARAM_INFO
	.align		4
.L_369:
        /*0058*/ 	.byte	0x04, 0x17
        /*005a*/ 	.short	(.L_371 - .L_370)
.L_370:
        /*005c*/ 	.word	0x00000000
        /*0060*/ 	.short	0x000e
        /*0062*/ 	.short	0x0070
        /*0064*/ 	.byte	0x00, 0xf5, 0x21, 0x00


	//----- nvinfo : EIATTR_KPARAM_INFO
	.align		4
.L_371:
        /*0068*/ 	.byte	0x04, 0x17
        /*006a*/ 	.short	(.L_373 - .L_372)
.L_372:
        /*006c*/ 	.word	0x00000000
        /*0070*/ 	.short	0x000d
        /*0072*/ 	.short	0x0068
        /*0074*/ 	.byte	0x00, 0xf5, 0x21, 0x00


	//----- nvinfo : EIATTR_KPARAM_INFO
	.align		4
.L_373:
        /*0078*/ 	.byte	0x04, 0x17
        /*007a*/ 	.short	(.L_375 - .L_374)
.L_374:
        /*007c*/ 	.word	0x00000000
        /*0080*/ 	.short	0x000c
        /*0082*/ 	.short	0x0060
        /*0084*/ 	.byte	0x00, 0xf5, 0x21, 0x00


	//----- nvinfo : EIATTR_KPARAM_INFO
	.align		4
.L_375:
        /*0088*/ 	.byte	0x04, 0x17
        /*008a*/ 	.short	(.L_377 - .L_376)
.L_376:
        /*008c*/ 	.word	0x00000000
        /*0090*/ 	.short	0x000b
        /*0092*/ 	.short	0x0058
        /*0094*/ 	.byte	0x00, 0xf5, 0x21, 0x00


	//----- nvinfo : EIATTR_KPARAM_INFO
	.align		4
.L_377:
        /*0098*/ 	.byte	0x04, 0x17
        /*009a*/ 	.short	(.L_379 - .L_378)
.L_378:
        /*009c*/ 	.word	0x00000000
        /*00a0*/ 	.short	0x000a
        /*00a2*/ 	.short	0x0050
        /*00a4*/ 	.byte	0x00, 0xf5, 0x21, 0x00


	//----- nvinfo : EIATTR_KPARAM_INFO
	.align		4
.L_379:
        /*00a8*/ 	.byte	0x04, 0x17
        /*00aa*/ 	.short	(.L_381 - .L_380)
.L_380:
        /*00ac*/ 	.word	0x00000000
        /*00b0*/ 	.short	0x0009
        /*00b2*/ 	.short	0x0048
        /*00b4*/ 	.byte	0x00, 0xf5, 0x21, 0x00


	//----- nvinfo : EIATTR_KPARAM_INFO
	.align		4
.L_381:
        /*00b8*/ 	.byte	0x04, 0x17
        /*00ba*/ 	.short	(.L_383 - .L_382)
.L_382:
        /*00bc*/ 	.word	0x00000000
        /*00c0*/ 	.short	0x0008
        /*00c2*/ 	.short	0x0040
        /*00c4*/ 	.byte	0x00, 0xf5, 0x21, 0x00


	//----- nvinfo : EIATTR_KPARAM_INFO
	.align		4
.L_383:
        /*00c8*/ 	.byte	0x04, 0x17
        /*00ca*/ 	.short	(.L_385 - .L_384)
.L_384:
        /*00cc*/ 	.word	0x00000000
        /*00d0*/ 	.short	0x0007
        /*00d2*/ 	.short	0x0038
        /*00d4*/ 	.byte	0x00, 0xf5, 0x21, 0x00


	//----- nvinfo : EIATTR_KPARAM_INFO
	.align		4
.L_385:
        /*00d8*/ 	.byte	0x04, 0x17
        /*00da*/ 	.short	(.L_387 - .L_386)
.L_386:
        /*00dc*/ 	.word	0x00000000
        /*00e0*/ 	.short	0x0006
        /*00e2*/ 	.short	0x0030
        /*00e4*/ 	.byte	0x00, 0xf5, 0x21, 0x00


	//----- nvinfo : EIATTR_KPARAM_INFO
	.align		4
.L_387:
        /*00e8*/ 	.byte	0x04, 0x17
        /*00ea*/ 	.short	(.L_389 - .L_388)
.L_388:
        /*00ec*/ 	.word	0x00000000
        /*00f0*/ 	.short	0x0005
        /*00f2*/ 	.short	0x0028
        /*00f4*/ 	.byte	0x00, 0xf5, 0x21, 0x00


	//----- nvinfo : EIATTR_KPARAM_INFO
	.align		4
.L_389:
        /*00f8*/ 	.byte	0x04, 0x17
        /*00fa*/ 	.short	(.L_391 - .L_390)
.L_390:
        /*00fc*/ 	.word	0x00000000
        /*0100*/ 	.short	0x0004
        /*0102*/ 	.short	0x0020
        /*0104*/ 	.byte	0x00, 0xf5, 0x21, 0x00


	//----- nvinfo : EIATTR_KPARAM_INFO
	.align		4
.L_391:
        /*0108*/ 	.byte	0x04, 0x17
        /*010a*/ 	.short	(.L_393 - .L_392)
.L_392:
        /*010c*/ 	.word	0x00000000
        /*0110*/ 	.short	0x0003
        /*0112*/ 	.short	0x0018
        /*0114*/ 	.byte	0x00, 0xf5, 0x21, 0x00


	//----- nvinfo : EIATTR_KPARAM_INFO
	.align		4
.L_393:
        /*0118*/ 	.byte	0x04, 0x17
        /*011a*/ 	.short	(.L_395 - .L_394)
.L_394:
        /*011c*/ 	.word	0x00000000
        /*0120*/ 	.short	0x0002
        /*0122*/ 	.short	0x0010
        /*0124*/ 	.byte	0x00, 0xf5, 0x21, 0x00


	//----- nvinfo : EIATTR_KPARAM_INFO
	.align		4
.L_395:
        /*0128*/ 	.byte	0x04, 0x17
        /*012a*/ 	.short	(.L_397 - .L_396)
.L_396:
        /*012c*/ 	.word	0x00000000
        /*0130*/ 	.short	0x0001
        /*0132*/ 	.short	0x0008
        /*0134*/ 	.byte	0x00, 0xf5, 0x21, 0x00


	//----- nvinfo : EIATTR_KPARAM_INFO
	.align		4
.L_397:
        /*0138*/ 	.byte	0x04, 0x17
        /*013a*/ 	.short	(.L_399 - .L_398)
.L_398:
        /*013c*/ 	.word	0x00000000
        /*0140*/ 	.short	0x0000
        /*0142*/ 	.short	0x0000
        /*0144*/ 	.byte	0x00, 0xf5, 0x21, 0x00


	//----- nvinfo : EIATTR_SPARSE_MMA_MASK
	.align		4
.L_399:
        /*0148*/ 	.byte	0x03, 0x50
        /*014a*/ 	.short	0x0000


	//----- nvinfo : EIATTR_MAXREG_COUNT
	.align		4
        /*014c*/ 	.byte	0x03, 0x1b
        /*014e*/ 	.short	0x00ff


	//----- nvinfo : EIATTR_MERCURY_ISA_VERSION
	.align		4
        /*0150*/ 	.byte	0x03, 0x5f
        /*0152*/ 	.short	0x0101


	//----- nvinfo : EIATTR_VRC_CTA_INIT_COUNT
	.align		4
        /*0154*/ 	.byte	0x02, 0x4a
	.zero		1
	.zero		1


	//----- nvinfo : EIATTR_EXIT_INSTR_OFFSETS
	.align		4
        /*0158*/ 	.byte	0x04, 0x1c
        /*015a*/ 	.short	(.L_401 - .L_400)


	//   ....[0]....
.L_400:
        /*015c*/ 	.word	0x00000120


	//   ....[1]....
        /*0160*/ 	.word	0x00000a00


	//----- nvinfo : EIATTR_CRS_STACK_SIZE
	.align		4
.L_401:
        /*0164*/ 	.byte	0x04, 0x1e
        /*0166*/ 	.short	(.L_403 - .L_402)
.L_402:
        /*0168*/ 	.word	0x00000000


	//----- nvinfo : EIATTR_CBANK_PARAM_SIZE
	.align		4
.L_403:
        /*016c*/ 	.byte	0x03, 0x19
        /*016e*/ 	.short	0x0094


	//----- nvinfo : EIATTR_PARAM_CBANK
	.align		4
        /*0170*/ 	.byte	0x04, 0x0a
        /*0172*/ 	.short	(.L_405 - .L_404)
	.align		4
.L_404:
        /*0174*/ 	.word	index@(.nv.constant0._Z22velocity_flux_x_kernelPKdS0_S0_S0_S0_S0_S0_S0_S0_S0_S0_S0_S0_S0_S0_S0_Pdiii)
        /*0178*/ 	.short	0x0380
        /*017a*/ 	.short	0x0094


	//----- nvinfo : EIATTR_SW_WAR
	.align		4
.L_405:
        /*017c*/ 	.byte	0x04, 0x36
        /*017e*/ 	.short	(.L_407 - .L_406)
.L_406:
        /*0180*/ 	.word	0x00000008
.L_407:


//--------------------- .nv.info._Z23vorticity_stress_kernelPKdS0_S0_S0_S0_S0_S0_PdS1_S1_S1_S1_S1_iii --------------------------
	.section	.nv.info._Z23vorticity_stress_kernelPKdS0_S0_S0_S0_S0_S0_PdS1_S1_S1_S1_S1_iii,"",@"SHT_CUDA_INFO"
	.sectionflags	@""
	.align	4


	//----- nvinfo : EIATTR_CUDA_API_VERSION
	.align		4
        /*0000*/ 	.byte	0x04, 0x37
        /*0002*/ 	.short	(.L_409 - .L_408)
.L_408:
        /*0004*/ 	.word	0x00000082


	//----- nvinfo : EIATTR_KPARAM_INFO
	.align		4
.L_409:
        /*0008*/ 	.byte	0x04, 0x17
        /*000a*/ 	.short	(.L_411 - .L_410)
.L_410:
        /*000c*/ 	.word	0x00000000
        /*0010*/ 	.short	0x000f
        /*0012*/ 	.short	0x0070
        /*0014*/ 	.byte	0x00, 0xf0, 0x11, 0x00


	//----- nvinfo : EIATTR_KPARAM_INFO
	.align		4
.L_411:
        /*0018*/ 	.byte	0x04, 0x17
        /*001a*/ 	.short	(.L_413 - .L_412)
.L_412:
        /*001c*/ 	.word	0x00000000
        /*0020*/ 	.short	0x000e
        /*0022*/ 	.short	0x006c
        /*0024*/ 	.byte	0x00, 0xf0, 0x11, 0x00


	//----- nvinfo : EIATTR_KPARAM_INFO
	.align		4
.L_413:
        /*0028*/ 	.byte	0x04, 0x17
        /*002a*/ 	.short	(.L_415 - .L_414)
.L_414:
        /*002c*/ 	.word	0x00000000
        /*0030*/ 	.short	0x000d
        /*0032*/ 	.short	0x0068
        /*0034*/ 	.byte	0x00, 0xf0, 0x11, 0x00


	//----- nvinfo : EIATTR_KPARAM_INFO
	.align		4
.L_415:
        /*0038*/ 	.byte	0x04, 0x17
        /*003a*/ 	.short	(.L_417 - .L_416)
.L_416:
        /*003c*/ 	.word	0x00000000
        /*0040*/ 	.short	0x000c
        /*0042*/ 	.short	0x0060
        /*0044*/ 	.byte	0x00, 0xf5, 0x21, 0x00


	//----- nvinfo : EIATTR_KPARAM_INFO
	.align		4
.L_417:
        /*0048*/ 	.byte	0x04, 0x17
        /*004a*/ 	.short	(.L_419 - .L_418)
.L_418:
        /*004c*/ 	.word	0x00000000
        /*0050*/ 	.short	0x000b
        /*0052*/ 	.short	0x0058
        /*0054*/ 	.byte	0x00, 0xf5, 0x21, 0x00


	//----- nvinfo : EIATTR_KPARAM_INFO
	.align		4
.L_419:
        /*0058*/ 	.byte	0x04, 0x17
        /*005a*/ 	.short	(.L_421 - .L_420)
.L_420:
        /*005c*/ 	.word	0x00000000
        /*0060*/ 	.short	0x000a
        /*0062*/ 	.short	0x0050
        /*0064*/ 	.byte	0x00, 0xf5, 0x21, 0x00


	//----- nvinfo : EIATTR_KPARAM_INFO
	.align		4
.L_421:
        /*0068*/ 	.byte	0x04, 0x17
        /*006a*/ 	.short	(.L_423 - .L_422)
.L_422:
        /*006c*/ 	.word	0x00000000
        /*0070*/ 	.short	0x0009
        /*0072*/ 	.short	0x0048
        /*0074*/ 	.byte	0x00, 0xf5, 0x21, 0x00


	//----- nvinfo : EIATTR_KPARAM_INFO
	.align		4
.L_423:
        /*0078*/ 	.byte	0x04, 0x17
        /*007a*/ 	.short	(.L_425 - .L_424)
.L_424:
        /*007c*/ 	.word	0x00000000
        /*0080*/ 	.short	0x0008
        /*0082*/ 	.short	0x0040
        /*0084*/ 	.byte	0x00, 0xf5, 0x21, 0x00


	//----- nvinfo : EIATTR_KPARAM_INFO
	.align		4
.L_425:
        /*0088*/ 	.byte	0x04, 0x17
        /*008a*/ 	.short	(.L_427 - .L_426)
.L_426:
        /*008c*/ 	.word	0x00000000
        /*0090*/ 	.short	0x0007
        /*0092*/ 	.short	0x0038
        /*0094*/ 	.byte	0x00, 0xf5, 0x21, 0x00


	//----- nvinfo : EIATTR_KPARAM_INFO
	.align		4
.L_427:
        /*0098*/ 	.byte	0x04, 0x17
        /*009a*/ 	.short	(.L_429 - .L_428)
.L_428:
        /*009c*/ 	.word	0x00000000
        /*00a0*/ 	.short	0x0006
        /*00a2*/ 	.short	0x0030
        /*00a4*/ 	.byte	0x00, 0xf5, 0x21, 0x00


	//----- nvinfo : EIATTR_KPARAM_INFO
	.align		4
.L_429:
        /*00a8*/ 	.byte	0x04, 0x17
        /*00aa*/ 	.short	(.L_431 - .L_430)
.L_430:
        /*00ac*/ 	.word	0x00000000
        /*00b0*/ 	.short	0x0005
        /*00b2*/ 	.short	0x0028
        /*00b4*/ 	.byte	0x00, 0xf5, 0x21, 0x00


	//----- nvinfo : EIATTR_KPARAM_INFO
	.align		4
.L_431:
        /*00b8*/ 	.byte	0x04, 0x17
        /*00ba*/ 	.short	(.L_433 - .L_432)
.L_432:
        /*00bc*/ 	.word	0x00000000
        /*00c0*/ 	.short	0x0004
        /*00c2*/ 	.short	0x0020
        /*00c4*/ 	.byte	0x00, 0xf5, 0x21, 0x00


	//----- nvinfo : EIATTR_KPARAM_INFO
	.align		4
.L_433:
        /*00c8*/ 	.byte	0x04, 0x17
        /*00ca*/ 	.short	(.L_435 - .L_434)
.L_434:
        /*00cc*/ 	.word	0x00000000
        /*00d0*/ 	.short	0x0003
        /*00d2*/ 	.short	0x0018
        /*00d4*/ 	.byte	0x00, 0xf5, 0x21, 0x00


	//----- nvinfo : EIATTR_KPARAM_INFO
	.align		4
.L_435:
        /*00d8*/ 	.byte	0x04, 0x17
        /*00da*/ 	.short	(.L_437 - .L_436)
.L_436:
        /*00dc*/ 	.word	0x00000000
        /*00e0*/ 	.short	0x0002
        /*00e2*/ 	.short	0x0010
        /*00e4*/ 	.byte	0x00, 0xf5, 0x21, 0x00


	//----- nvinfo : EIATTR_KPARAM_INFO
	.align		4
.L_437:
        /*00e8*/ 	.byte	0x04, 0x17
        /*00ea*/ 	.short	(.L_439 - .L_438)
.L_438:
        /*00ec*/ 	.word	0x00000000
        /*00f0*/ 	.short	0x0001
        /*00f2*/ 	.short	0x0008
        /*00f4*/ 	.byte	0x00, 0xf5, 0x21, 0x00


	//----- nvinfo : EIATTR_KPARAM_INFO
	.align		4
.L_439:
        /*00f8*/ 	.byte	0x04, 0x17
        /*00fa*/ 	.short	(.L_441 - .L_440)
.L_440:
        /*00fc*/ 	.word	0x00000000
        /*0100*/ 	.short	0x0000
        /*0102*/ 	.short	0x0000
        /*0104*/ 	.byte	0x00, 0xf5, 0x21, 0x00


	//----- nvinfo : EIATTR_SPARSE_MMA_MASK
	.align		4
.L_441:
        /*0108*/ 	.byte	0x03, 0x50
        /*010a*/ 	.short	0x0000


	//----- nvinfo : EIATTR_MAXREG_COUNT
	.align		4
        /*010c*/ 	.byte	0x03, 0x1b
        /*010e*/ 	.short	0x00ff


	//----- nvinfo : EIATTR_MERCURY_ISA_VERSION
	.align		4
        /*0110*/ 	.byte	0x03, 0x5f
        /*0112*/ 	.short	0x0101


	//----- nvinfo : EIATTR_VRC_CTA_INIT_COUNT
	.align		4
        /*0114*/ 	.byte	0x02, 0x4a
	.zero		1
	.zero		1


	//----- nvinfo : EIATTR_EXIT_INSTR_OFFSETS
	.align		4
        /*0118*/ 	.byte	0x04, 0x1c
        /*011a*/ 	.short	(.L_443 - .L_442)


	//   ....[0]....
.L_442:
        /*011c*/ 	.word	0x00000120


	//   ....[1]....
        /*0120*/ 	.word	0x00000780


	//----- nvinfo : EIATTR_CBANK_PARAM_SIZE
	.align		4
.L_443:
        /*0124*/ 	.byte	0x03, 0x19
        /*0126*/ 	.short	0x0074


	//----- nvinfo : EIATTR_PARAM_CBANK
	.align		4
        /*0128*/ 	.byte	0x04, 0x0a
        /*012a*/ 	.short	(.L_445 - .L_444)
	.align		4
.L_444:
        /*012c*/ 	.word	index@(.nv.constant0._Z23vorticity_stress_kernelPKdS0_S0_S0_S0_S0_S0_PdS1_S1_S1_S1_S1_iii)
        /*0130*/ 	.short	0x0380
        /*0132*/ 	.short	0x0074


	//----- nvinfo : EIATTR_SW_WAR
	.align		4
.L_445:
        /*0134*/ 	.byte	0x04, 0x36
        /*0136*/ 	.short	(.L_447 - .L_446)
.L_446:
        /*0138*/ 	.word	0x00000008
.L_447:


//--------------------- .nv.info._Z29thermal_diffusion_flux_kernelPKdS0_S0_S0_S0_PdS1_S1_iii --------------------------
	.section	.nv.info._Z29thermal_diffusion_flux_kernelPKdS0_S0_S0_S0_PdS1_S1_iii,"",@"SHT_CUDA_INFO"
	.sectionflags	@""
	.align	4


	//----- nvinfo : EIATTR_CUDA_API_VERSION
	.align		4
        /*0000*/ 	.byte	0x04, 0x37
        /*0002*/ 	.short	(.L_449 - .L_448)
.L_448:
        /*0004*/ 	.word	0x00000082


	//----- nvinfo : EIATTR_KPARAM_INFO
	.align		4
.L_449:
        /*0008*/ 	.byte	0x04, 0x17
        /*000a*/ 	.short	(.L_451 - .L_450)
.L_450:
        /*000c*/ 	.word	0x00000000
        /*0010*/ 	.short	0x000a
        /*0012*/ 	.short	0x0048
        /*0014*/ 	.byte	0x00, 0xf0, 0x11, 0x00


	//----- nvinfo : EIATTR_KPARAM_INFO
	.align		4
.L_451:
        /*0018*/ 	.byte	0x04, 0x17
        /*001a*/ 	.short	(.L_453 - .L_452)
.L_452:
        /*001c*/ 	.word	0x00000000
        /*0020*/ 	.short	0x0009
        /*0022*/ 	.short	0x0044
        /*0024*/ 	.byte	0x00, 0xf0, 0x11, 0x00


	//----- nvinfo : EIATTR_KPARAM_INFO
	.align		4
.L_453:
        /*0028*/ 	.byte	0x04, 0x17
        /*002a*/ 	.short	(.L_455 - .L_454)
.L_454:
        /*002c*/ 	.word	0x00000000
        /*0030*/ 	.short	0x0008
        /*0032*/ 	.short	0x0040
        /*0034*/ 	.byte	0x00, 0xf0, 0x11, 0x00


	//----- nvinfo : EIATTR_KPARAM_INFO
	.align		4
.L_455:
        /*0038*/ 	.byte	0x04, 0x17
        /*003a*/ 	.short	(.L_457 - .L_456)
.L_456:
        /*003c*/ 	.word	0x00000000
        /*0040*/ 	.short	0x0007
        /*0042*/ 	.short	0x0038
        /*0044*/ 	.byte	0x00, 0xf5, 0x21, 0x00


	//----- nvinfo : EIATTR_KPARAM_INFO
	.align		4
.L_457:
        /*0048*/ 	.byte	0x04, 0x17
        /*004a*/ 	.short	(.L_459 - .L_458)
.L_458:
        /*004c*/ 	.word	0x00000000
        /*0050*/ 	.short	0x0006
        /*0052*/ 	.short	0x0030
        /*0054*/ 	.byte	0x00, 0xf5, 0x21, 0x00


	//----- nvinfo : EIATTR_KPARAM_INFO
	.align		4
.L_459:
        /*0058*/ 	.byte	0x04, 0x17
        /*005a*/ 	.short	(.L_461 - .L_460)
.L_460:
        /*005c*/ 	.word	0x00000000
        /*0060*/ 	.short	0x0005
        /*0062*/ 	.short	0x0028
        /*0064*/ 	.byte	0x00, 0xf5, 0x21, 0x00


	//----- nvinfo : EIATTR_KPARAM_INFO
	.align		4
.L_461:
        /*0068*/ 	.byte	0x04, 0x17
        /*006a*/ 	.short	(.L_463 - .L_462)
.L_462:
        /*006c*/ 	.word	0x00000000
        /*0070*/ 	.short	0x0004
        /*0072*/ 	.short	0x0020
        /*0074*/ 	.byte	0x00, 0xf5, 0x21, 0x00


	//----- nvinfo : EIATTR_KPARAM_INFO
	.align		4
.L_463:
        /*0078*/ 	.byte	0x04, 0x17
        /*007a*/ 	.short	(.L_465 - .L_464)
.L_464:
        /*007c*/ 	.word	0x00000000
        /*0080*/ 	.short	0x0003
        /*0082*/ 	.short	0x0018
        /*0084*/ 	.byte	0x00, 0xf5, 0x21, 0x00


	//----- nvinfo : EIATTR_KPARAM_INFO
	.align		4
.L_465:
        /*0088*/ 	.byte	0x04, 0x17
        /*008a*/ 	.short	(.L_467 - .L_466)
.L_466:
        /*008c*/ 	.word	0x00000000
        /*0090*/ 	.short	0x0002
        /*0092*/ 	.short	0x0010
        /*0094*/ 	.byte	0x00, 0xf5, 0x21, 0x00


	//----- nvinfo : EIATTR_KPARAM_INFO
	.align		4
.L_467:
        /*0098*/ 	.byte	0x04, 0x17
        /*009a*/ 	.short	(.L_469 - .L_468)
.L_468:
        /*009c*/ 	.word	0x00000000
        /*00a0*/ 	.short	0x0001
        /*00a2*/ 	.short	0x0008
        /*00a4*/ 	.byte	0x00, 0xf5, 0x21, 0x00


	//----- nvinfo : EIATTR_KPARAM_INFO
	.align		4
.L_469:
        /*00a8*/ 	.byte	0x04, 0x17
        /*00aa*/ 	.short	(.L_471 - .L_470)
.L_470:
        /*00ac*/ 	.word	0x00000000
        /*00b0*/ 	.short	0x0000
        /*00b2*/ 	.short	0x0000
        /*00b4*/ 	.byte	0x00, 0xf5, 0x21, 0x00


	//----- nvinfo : EIATTR_SPARSE_MMA_MASK
	.align		4
.L_471:
        /*00b8*/ 	.byte	0x03, 0x50
        /*00ba*/ 	.short	0x0000


	//----- nvinfo : EIATTR_MAXREG_COUNT
	.align		4
        /*00bc*/ 	.byte	0x03, 0x1b
        /*00be*/ 	.short	0x00ff


	//----- nvinfo : EIATTR_MERCURY_ISA_VERSION
	.align		4
        /*00c0*/ 	.byte	0x03, 0x5f
        /*00c2*/ 	.short	0x0101


	//----- nvinfo : EIATTR_VRC_CTA_INIT_COUNT
	.align		4
        /*00c4*/ 	.byte	0x02, 0x4a
	.zero		1
	.zero		1


	//----- nvinfo : EIATTR_EXIT_INSTR_OFFSETS
	.align		4
        /*00c8*/ 	.byte	0x04, 0x1c
        /*00ca*/ 	.short	(.L_473 - .L_472)


	//   ....[0]....
.L_472:
        /*00cc*/ 	.word	0x00000120


	//   ....[1]....
        /*00d0*/ 	.word	0x000004a0


	//----- nvinfo : EIATTR_CBANK_PARAM_SIZE
	.align		4
.L_473:
        /*00d4*/ 	.byte	0x03, 0x19
        /*00d6*/ 	.short	0x004c


	//----- nvinfo : EIATTR_PARAM_CBANK
	.align		4
        /*00d8*/ 	.byte	0x04, 0x0a
        /*00da*/ 	.short	(.L_475 - .L_474)
	.align		4
.L_474:
        /*00dc*/ 	.word	index@(.nv.constant0._Z29thermal_diffusion_flux_kernelPKdS0_S0_S0_S0_PdS1_S1_iii)
        /*00e0*/ 	.short	0x0380
        /*00e2*/ 	.short	0x004c


	//----- nvinfo : EIATTR_SW_WAR
	.align		4
.L_475:
        /*00e4*/ 	.byte	0x04, 0x36
        /*00e6*/ 	.short	(.L_477 - .L_476)
.L_476:
        /*00e8*/ 	.word	0x00000008
.L_477:


//--------------------- .nv.info._Z29species_diffusion_flux_kernelPKdS0_S0_S0_S0_PdS1_S1_iiiii --------------------------
	.section	.nv.info._Z29species_diffusion_flux_kernelPKdS0_S0_S0_S0_PdS1_S1_iiiii,"",@"SHT_CUDA_INFO"
	.sectionflags	@""
	.align	4


	//----- nvinfo : EIATTR_CUDA_API_VERSION
	.align		4
        /*0000*/ 	.byte	0x04, 0x37
        /*0002*/ 	.short	(.L_479 - .L_478)
.L_478:
        /*0004*/ 	.word	0x00000082


	//----- nvinfo : EIATTR_KPARAM_INFO
	.align		4
.L_479:
        /*0008*/ 	.byte	0x04, 0x17
        /*000a*/ 	.short	(.L_481 - .L_480)
.L_480:
        /*000c*/ 	.word	0x00000000
        /*0010*/ 	.short	0x000c
        /*0012*/ 	.short	0x0050
        /*0014*/ 	.byte	0x00, 0xf0, 0x11, 0x00


	//----- nvinfo : EIATTR_KPARAM_INFO
	.align		4
.L_481:
        /*0018*/ 	.byte	0x04, 0x17
        /*001a*/ 	.short	(.L_483 - .L_482)
.L_482:
        /*001c*/ 	.word	0x00000000
        /*0020*/ 	.short	0x000b
        /*0022*/ 	.short	0x004c
        /*0024*/ 	.byte	0x00, 0xf0, 0x11, 0x00


	//----- nvinfo : EIATTR_KPARAM_INFO
	.align		4
.L_483:
        /*0028*/ 	.byte	0x04, 0x17
        /*002a*/ 	.short	(.L_485 - .L_484)
.L_484:
        /*002c*/ 	.word	0x00000000
        /*0030*/ 	.short	0x000a
        /*0032*/ 	.short	0x0048
        /*0034*/ 	.byte	0x00, 0xf0, 0x11, 0x00


	//----- nvinfo : EIATTR_KPARAM_INFO
	.align		4
.L_485:
        /*0038*/ 	.byte	0x04, 0x17
        /*003a*/ 	.short	(.L_487 - .L_486)
.L_486:
        /*003c*/ 	.word	0x00000000
        /*0040*/ 	.short	0x0009
        /*0042*/ 	.short	0x0044
        /*0044*/ 	.byte	0x00, 0xf0, 0x11, 0x00


	//----- nvinfo : EIATTR_KPARAM_INFO
	.align		4
.L_487:
        /*0048*/ 	.byte	0x04, 0x17
        /*004a*/ 	.short	(.L_489 - .L_488)
.L_488:
        /*004c*/ 	.word	0x00000000
        /*0050*/ 	.short	0x0008
        /*0052*/ 	.short	0x0040
        /*0054*/ 	.byte	0x00, 0xf0, 0x11, 0x00


	//----- nvinfo : EIATTR_KPARAM_INFO
	.align		4
.L_489:
        /*0058*/ 	.byte	0x04, 0x17
        /*005a*/ 	.short	(.L_491 - .L_490)
.L_490:
        /*005c*/ 	.word	0x00000000
        /*0060*/ 	.short	0x0007
        /*0062*/ 	.short	0x0038
        /*0064*/ 	.byte	0x00, 0xf5, 0x21, 0x00


	//----- nvinfo : EIATTR_KPARAM_INFO
	.align		4
.L_491:
        /*0068*/ 	.byte	0x04, 0x17
        /*006a*/ 	.short	(.L_493 - .L_492)
.L_492:
        /*006c*/ 	.word	0x00000000
        /*0070*/ 	.short	0x0006
        /*0072*/ 	.short	0x0030
        /*0074*/ 	.byte	0x00, 0xf5, 0x21, 0x00


	//----- nvinfo : EIATTR_KPARAM_INFO
	.align		4
.L_493:
        /*0078*/ 	.byte	0x04, 0x17
        /*007a*/ 	.short	(.L_495 - .L_494)
.L_494:
        /*007c*/ 	.word	0x00000000
        /*0080*/ 	.short	0x0005
        /*0082*/ 	.short	0x0028
        /*0084*/ 	.byte	0x00, 0xf5, 0x21, 0x00


	//----- nvinfo : EIATTR_KPARAM_INFO
	.align		4
.L_495:
        /*0088*/ 	.byte	0x04, 0x17
        /*008a*/ 	.short	(.L_497 - .L_496)
.L_496:
        /*008c*/ 	.word	0x00000000
        /*0090*/ 	.short	0x0004
        /*0092*/ 	.short	0x0020
        /*0094*/ 	.byte	0x00, 0xf5, 0x21, 0x00


	//----- nvinfo : EIATTR_KPARAM_INFO
	.align		4
.L_497:
        /*0098*/ 	.byte	0x04, 0x17
        /*009a*/ 	.short	(.L_499 - .L_498)
.L_498:
        /*009c*/ 	.word	0x00000000
        /*00a0*/ 	.short	0x0003
        /*00a2*/ 	.short	0x0018
        /*00a4*/ 	.byte	0x00, 0xf5, 0x21, 0x00


	//----- nvinfo : EIATTR_KPARAM_INFO
	.align		4
.L_499:
        /*00a8*/ 	.byte	0x04, 0x17
        /*00aa*/ 	.short	(.L_501 - .L_500)
.L_500:
        /*00ac*/ 	.word	0x00000000
        /*00b0*/ 	.short	0x0002
        /*00b2*/ 	.short	0x0010
        /*00b4*/ 	.byte	0x00, 0xf5, 0x21, 0x00


	//----- nvinfo : EIATTR_KPARAM_INFO
	.align		4
.L_501:
        /*00b8*/ 	.byte	0x04, 0x17
        /*00ba*/ 	.short	(.L_503 - .L_502)
.L_502:
        /*00bc*/ 	.word	0x00000000
        /*00c0*/ 	.short	0x0001
        /*00c2*/ 	.short	0x0008
        /*00c4*/ 	.byte	0x00, 0xf5, 0x21, 0x00


	//----- nvinfo : EIATTR_KPARAM_INFO
	.align		4
.L_503:
        /*00c8*/ 	.byte	0x04, 0x17
        /*00ca*/ 	.short	(.L_505 - .L_504)
.L_504:
        /*00cc*/ 	.word	0x00000000
        /*00d0*/ 	.short	0x0000
        /*00d2*/ 	.short	0x0000
        /*00d4*/ 	.byte	0x00, 0xf5, 0x21, 0x00


	//----- nvinfo : EIATTR_SPARSE_MMA_MASK
	.align		4
.L_505:
        /*00d8*/ 	.byte	0x03, 0x50
        /*00da*/ 	.short	0x0000


	//----- nvinfo : EIATTR_MAXREG_COUNT
	.align		4
        /*00dc*/ 	.byte	0x03, 0x1b
        /*00de*/ 	.short	0x00ff


	//----- nvinfo : EIATTR_MERCURY_ISA_VERSION
	.align		4
        /*00e0*/ 	.byte	0x03, 0x5f
        /*00e2*/ 	.short	0x0101


	//----- nvinfo : EIATTR_VRC_CTA_INIT_COUNT
	.align		4
        /*00e4*/ 	.byte	0x02, 0x4a
	.zero		1
	.zero		1


	//----- nvinfo : EIATTR_EXIT_INSTR_OFFSETS
	.align		4
        /*00e8*/ 	.byte	0x04, 0x1c
        /*00ea*/ 	.short	(.L_507 - .L_506)


	//   ....[0]....
.L_506:
        /*00ec*/ 	.word	0x00000120


	//   ....[1]....
        /*00f0*/ 	.word	0x000004e0


	//----- nvinfo : EIATTR_CBANK_PARAM_SIZE
	.align		4
.L_507:
        /*00f4*/ 	.byte	0x03, 0x19
        /*00f6*/ 	.short	0x0054


	//----- nvinfo : EIATTR_PARAM_CBANK
	.align		4
        /*00f8*/ 	.byte	0x04, 0x0a
        /*00fa*/ 	.short	(.L_509 - .L_508)
	.align		4
.L_508:
        /*00fc*/ 	.word	index@(.nv.constant0._Z29species_diffusion_flux_kernelPKdS0_S0_S0_S0_PdS1_S1_iiiii)
        /*0100*/ 	.short	0x0380
        /*0102*/ 	.short	0x0054


	//----- nvinfo : EIATTR_SW_WAR
	.align		4
.L_509:
        /*0104*/ 	.byte	0x04, 0x36
        /*0106*/ 	.short	(.L_511 - .L_510)
.L_510:
        /*0108*/ 	.word	0x00000008
.L_511:


//--------------------- .nv.callgraph             --------------------------
	.section	.nv.callgraph,"",@"SHT_CUDA_CALLGRAPH"
	.align	4
	.sectionentsize	8
	.align		4
        /*0000*/ 	.word	0x00000000
	.align		4
        /*0004*/ 	.word	0xffffffff
	.align		4
        /*0008*/ 	.word	0x00000000
	.align		4
        /*000c*/ 	.word	0xfffffffe
	.align		4
        /*0010*/ 	.word	0x00000000
	.align		4
        /*0014*/ 	.word	0xfffffffd
	.align		4
        /*0018*/ 	.word	0x00000000
	.align		4
        /*001c*/ 	.word	0xfffffffc


//--------------------- .text.density_update_kernel --------------------------
	.section	.text.density_update_kernel,"ax",@progbits
	.align	128
        .global         density_update_kernel
        .type           density_update_kernel,@function
        .size           density_update_kernel,(.L_x_69 - density_update_kernel)
        .other          density_update_kernel,@"STO_CUDA_ENTRY STV_DEFAULT"
density_update_kernel:
.text.density_update_kernel:
[----:B------:R-:W-:Y:S01]  /*0000*/  LDC R1, c[0x0][0x37c] ;  /* 0x0000df00ff017b82 */ /* 0x000fe20000000800 */
[----:B------:R-:W0:Y:S07]  /*0010*/  S2R R4, SR_TID.Z ;  /* 0x0000000000047919 */ /* 0x000e2e0000002300 */
[----:B------:R-:W1:Y:S01]  /*0020*/  LDC R0, c[0x0][0x360] ;  /* 0x0000d800ff007b82 */ /* 0x000e620000000800 */
[----:B------:R-:W2:Y:S01]  /*0030*/  LDCU UR7, c[0x0][0x3f8] ;  /* 0x00007f00ff0777ac */ /* 0x000ea20008000800 */
[----:B------:R-:W1:Y:S01]  /*0040*/  S2R R3, SR_TID.X ;  /* 0x0000000000037919 */ /* 0x000e620000002100 */
[----:B------:R-:W3:Y:S01]  /*0050*/  LDCU.64 UR8, c[0x0][0x3f0] ;  /* 0x00007e00ff0877ac */ /* 0x000ee20008000a00 */
[----:B------:R-:W4:Y:S04]  /*0060*/  S2R R2, SR_TID.Y ;  /* 0x0000000000027919 */ /* 0x000f280000002200 */
[----:B------:R-:W4:Y:S08]  /*0070*/  LDC R21, c[0x0][0x364] ;  /* 0x0000d900ff157b82 */ /* 0x000f300000000800 */
[----:B------:R-:W0:Y:S08]  /*0080*/  S2UR UR6, SR_CTAID.Z ;  /* 0x00000000000679c3 */ /* 0x000e300000002700 */
[----:B------:R-:W0:Y:S08]  /*0090*/  LDC R19, c[0x0][0x368] ;  /* 0x0000da00ff137b82 */ /* 0x000e300000000800 */
[----:B------:R-:W1:Y:S08]  /*00a0*/  S2UR UR4, SR_CTAID.X ;  /* 0x00000000000479c3 */ /* 0x000e700000002500 */
[----:B------:R-:W4:Y:S01]  /*00b0*/  S2UR UR5, SR_CTAID.Y ;  /* 0x00000000000579c3 */ /* 0x000f220000002600 */
[----:B0-----:R-:W-:-:S05]  /*00c0*/  IMAD R19, R19, UR6, R4 ;  /* 0x0000000613137c24 */ /* 0x001fca000f8e0204 */
[----:B--2---:R-:W-:Y:S01]  /*00d0*/  ISETP.GE.AND P0, PT, R19, UR7, PT ;  /* 0x0000000713007c0c */ /* 0x004fe2000bf06270 */
[----:B-1----:R-:W-:Y:S02]  /*00e0*/  IMAD R0, R0, UR4, R3 ;  /* 0x0000000400007c24 */ /* 0x002fe4000f8e0203 */
[----:B----4-:R-:W-:-:S03]  /*00f0*/  IMAD R21, R21, UR5, R2 ;  /* 0x0000000515157c24 */ /* 0x010fc6000f8e0202 */
[----:B------:R-:W-:Y:S02]  /*0100*/  IADD3 R2, PT, PT, R0, 0x1, RZ ;  /* 0x0000000100027810 */ /* 0x000fe40007ffe0ff */
[----:B---3--:R-:W-:-:S04]  /*0110*/  ISETP.GE.OR P0, PT, R21, UR9, P0 ;  /* 0x0000000915007c0c */ /* 0x008fc80008706670 */
[----:B------:R-:W-:-:S13]  /*0120*/  ISETP.GT.OR P0, PT, R2, UR8, P0 ;  /* 0x0000000802007c0c */ /* 0x000fda0008704670 */
[----:B------:R-:W-:Y:S05]  /*0130*/  @P0 EXIT ;  /* 0x000000000000094d */ /* 0x000fea0003800000 */
[----:B------:R-:W0:Y:S01]  /*0140*/  LDC.64 R8, c[0x0][0x398] ;  /* 0x0000e600ff087b82 */ /* 0x000e220000000a00 */
[----:B------:R-:W-:Y:S01]  /*0150*/  UIADD3 UR4, UPT, UPT, UR8, 0x2, URZ ;  /* 0x0000000208047890 */ /* 0x000fe2000fffe0ff */
[----:B------:R-:W1:Y:S05]  /*0160*/  LDCU.64 UR6, c[0x0][0x358] ;  /* 0x00006b00ff0677ac */ /* 0x000e6a0008000a00 */
[----:B------:R-:W-:Y:S01]  /*0170*/  IMAD R14, R21, UR4, R2 ;  /* 0x00000004150e7c24 */ /* 0x000fe2000f8e0202 */
[----:B------:R-:W2:Y:S01]  /*0180*/  LDC.64 R10, c[0x0][0x3b0] ;  /* 0x0000ec00ff0a7b82 */ /* 0x000ea20000000a00 */
[----:B------:R-:W-:Y:S01]  /*0190*/  IMAD R23, R19, UR4, RZ ;  /* 0x0000000413177c24 */ /* 0x000fe2000f8e02ff */
[----:B------:R-:W-:-:S02]  /*01a0*/  UIADD3 UR5, UPT, UPT, UR9, 0x2, URZ ;  /* 0x0000000209057890 */ /* 0x000fc4000fffe0ff */
[----:B------:R-:W-:Y:S02]  /*01b0*/  IADD3 R16, PT, PT, R14, UR4, RZ ;  /* 0x000000040e107c10 */ /* 0x000fe4000fffe0ff */
[----:B------:R-:W-:Y:S02]  /*01c0*/  IADD3 R15, PT, PT, R23, UR4, RZ ;  /* 0x00000004170f7c10 */ /* 0x000fe4000fffe0ff */
[----:B------:R-:W3:Y:S03]  /*01d0*/  LDC.64 R24, c[0x0][0x3a0] ;  /* 0x0000e800ff187b82 */ /* 0x000ee60000000a00 */
[----:B------:R-:W-:-:S05]  /*01e0*/  IMAD R17, R15, UR5, R16 ;  /* 0x000000050f117c24 */ /* 0x000fca000f8e0210 */
[----:B------:R-:W4:Y:S01]  /*01f0*/  LDC.64 R26, c[0x0][0x3b8] ;  /* 0x0000ee00ff1a7b82 */ /* 0x000f220000000a00 */
[----:B0-----:R-:W-:-:S05]  /*0200*/  IMAD.WIDE R8, R17, 0x8, R8 ;  /* 0x0000000811087825 */ /* 0x001fca00078e0208 */
[----:B-1----:R-:W5:Y:S01]  /*0210*/  LDG.E.64.CONSTANT R6, desc[UR6][R8.64+-0x8] ;  /* 0xfffff80608067981 */ /* 0x002f62000c1e9b00 */
[----:B--2---:R-:W-:-:S03]  /*0220*/  IMAD.WIDE R10, R17, 0x8, R10 ;  /* 0x00000008110a7825 */ /* 0x004fc600078e020a */
[----:B------:R0:W2:Y:S04]  /*0230*/  LDG.E.64.CONSTANT R12, desc[UR6][R8.64] ;  /* 0x00000006080c7981 */ /* 0x0000a8000c1e9b00 */
[----:B------:R-:W5:Y:S04]  /*0240*/  LDG.E.64.CONSTANT R2, desc[UR6][R10.64+-0x8] ;  /* 0xfffff8060a027981 */ /* 0x000f68000c1e9b00 */
[----:B------:R1:W2:Y:S01]  /*0250*/  LDG.E.64.CONSTANT R4, desc[UR6][R10.64] ;  /* 0x000000060a047981 */ /* 0x0002a2000c1e9b00 */
[----:B------:R-:W-:Y:S01]  /*0260*/  IMAD R15, R15, UR5, R14 ;  /* 0x000000050f0f7c24 */ /* 0x000fe2000f8e020e */
[----:B0-----:R-:W0:Y:S03]  /*0270*/  LDC.64 R8, c[0x0][0x390] ;  /* 0x0000e400ff087b82 */ /* 0x001e260000000a00 */
[----:B---3--:R-:W-:-:S04]  /*0280*/  IMAD.WIDE R28, R15, 0x8, R24 ;  /* 0x000000080f1c7825 */ /* 0x008fc800078e0218 */
[----:B----4-:R-:W-:Y:S01]  /*0290*/  IMAD.WIDE R14, R15, 0x8, R26 ;  /* 0x000000080f0e7825 */ /* 0x010fe200078e021a */
[----:B-1----:R-:W1:Y:S01]  /*02a0*/  LDC.64 R10, c[0x0][0x3c8] ;  /* 0x0000f200ff0a7b82 */ /* 0x002e620000000a00 */
[----:B------:R-:W3:Y:S02]  /*02b0*/  LDG.E.64.CONSTANT R28, desc[UR6][R28.64] ;  /* 0x000000061c1c7981 */ /* 0x000ee4000c1e9b00 */
[C---:B------:R-:W-:Y:S02]  /*02c0*/  IMAD.WIDE R24, R17.reuse, 0x8, R24 ;  /* 0x0000000811187825 */ /* 0x040fe400078e0218 */
[----:B------:R-:W3:Y:S02]  /*02d0*/  LDG.E.64.CONSTANT R14, desc[UR6][R14.64] ;  /* 0x000000060e0e7981 */ /* 0x000ee4000c1e9b00 */
[----:B------:R-:W-:Y:S02]  /*02e0*/  IMAD.WIDE R26, R17, 0x8, R26 ;  /* 0x00000008111a7825 */ /* 0x000fe400078e021a */
[----:B------:R-:W4:Y:S04]  /*02f0*/  LDG.E.64.CONSTANT R24, desc[UR6][R24.64] ;  /* 0x0000000618187981 */ /* 0x000f28000c1e9b00 */
[----:B------:R-:W4:Y:S01]  /*0300*/  LDG.E.64.CONSTANT R26, desc[UR6][R26.64] ;  /* 0x000000061a1a7981 */ /* 0x000f22000c1e9b00 */
[----:B------:R-:W-:-:S02]  /*0310*/  IMAD R23, R23, UR5, R16 ;  /* 0x0000000517177c24 */ /* 0x000fc4000f8e0210 */
[----:B0-----:R-:W-:-:S06]  /*0320*/  IMAD.WIDE R8, R17, 0x8, R8 ;  /* 0x0000000811087825 */ /* 0x001fcc00078e0208 */
[----:B------:R-:W4:Y:S01]  /*0330*/  LDG.E.64.CONSTANT R8, desc[UR6][R8.64] ;  /* 0x0000000608087981 */ /* 0x000f22000c1e9b00 */
[----:B-1----:R-:W-:-:S06]  /*0340*/  IMAD.WIDE R10, R0, 0x8, R10 ;  /* 0x00000008000a7825 */ /* 0x002fcc00078e020a */
[----:B------:R-:W4:Y:S01]  /*0350*/  LDG.E.64.CONSTANT R10, desc[UR6][R10.64+0x8] ;  /* 0x000008060a0a7981 */ /* 0x000f22000c1e9b00 */
[----:B-----5:R-:W-:Y:S01]  /*0360*/  DMUL R2, R6, R2 ;  /* 0x0000000206027228 */ /* 0x020fe20000000000 */
[----:B------:R-:W0:Y:S07]  /*0370*/  LDC.64 R6, c[0x0][0x3d0] ;  /* 0x0000f400ff067b82 */ /* 0x000e2e0000000a00 */
[----:B--2---:R-:W-:Y:S02]  /*0380*/  DFMA R12, R12, R4, -R2 ;  /* 0x000000040c0c722b */ /* 0x004fe40000000802 */
[----:B------:R-:W1:Y:S08]  /*0390*/  LDC.64 R2, c[0x0][0x3a8] ;  /* 0x0000ea00ff027b82 */ /* 0x000e700000000a00 */
[----:B------:R-:W2:Y:S01]  /*03a0*/  LDC.64 R4, c[0x0][0x3c0] ;  /* 0x0000f000ff047b82 */ /* 0x000ea20000000a00 */
[----:B---3--:R-:W-:-:S07]  /*03b0*/  DMUL R28, R28, R14 ;  /* 0x0000000e1c1c7228 */ /* 0x008fce0000000000 */
[----:B------:R-:W3:Y:S01]  /*03c0*/  LDC.64 R14, c[0x0][0x3d8] ;  /* 0x0000f600ff0e7b82 */ /* 0x000ee20000000a00 */
[----:B----4-:R-:W-:Y:S01]  /*03d0*/  DFMA R24, R24, R26, -R28 ;  /* 0x0000001a1818722b */ /* 0x010fe2000000081c */
[----:B-1----:R-:W-:-:S04]  /*03e0*/  IMAD.WIDE R26, R23, 0x8, R2 ;  /* 0x00000008171a7825 */ /* 0x002fc800078e0202 */
[--C-:B--2---:R-:W-:Y:S02]  /*03f0*/  IMAD.WIDE R22, R23, 0x8, R4.reuse ;  /* 0x0000000817167825 */ /* 0x104fe400078e0204 */
[----:B------:R-:W2:Y:S02]  /*0400*/  LDG.E.64.CONSTANT R26, desc[UR6][R26.64] ;  /* 0x000000061a1a7981 */ /* 0x000ea4000c1e9b00 */
[----:B------:R-:W-:Y:S02]  /*0410*/  IMAD.WIDE R28, R17, 0x8, R4 ;  /* 0x00000008111c7825 */ /* 0x000fe400078e0204 */
[----:B------:R-:W2:Y:S01]  /*0420*/  LDG.E.64.CONSTANT R22, desc[UR6][R22.64] ;  /* 0x0000000616167981 */ /* 0x000ea2000c1e9b00 */
[----:B------:R-:W1:Y:S01]  /*0430*/  LDC.64 R4, c[0x0][0x388] ;  /* 0x0000e200ff047b82 */ /* 0x000e620000000a00 */
[----:B0-----:R-:W-:Y:S02]  /*0440*/  IMAD.WIDE.U32 R6, R21, 0x8, R6 ;  /* 0x0000000815067825 */ /* 0x001fe400078e0006 */
[----:B------:R-:W4:Y:S02]  /*0450*/  LDG.E.64.CONSTANT R28, desc[UR6][R28.64] ;  /* 0x000000061c1c7981 */ /* 0x000f24000c1e9b00 */
[----:B------:R-:W-:-:S02]  /*0460*/  IMAD.WIDE R2, R17, 0x8, R2 ;  /* 0x0000000811027825 */ /* 0x000fc400078e0202 */
[----:B------:R-:W5:Y:S01]  /*0470*/  LDG.E.64.CONSTANT R6, desc[UR6][R6.64+0x8] ;  /* 0x0000080606067981 */ /* 0x000f62000c1e9b00 */
[----:B------:R-:W0:Y:S01]  /*0480*/  LDC.64 R20, c[0x0][0x380] ;  /* 0x0000e000ff147b82 */ /* 0x000e220000000a00 */
[----:B---3--:R-:W-:Y:S02]  /*0490*/  IMAD.WIDE.U32 R14, R19, 0x8, R14 ;  /* 0x00000008130e7825 */ /* 0x008fe400078e000e */
[----:B------:R-:W4:Y:S04]  /*04a0*/  LDG.E.64.CONSTANT R2, desc[UR6][R2.64] ;  /* 0x0000000602027981 */ /* 0x000f28000c1e9b00 */
[----:B------:R-:W3:Y:S01]  /*04b0*/  LDG.E.64.CONSTANT R14, desc[UR6][R14.64+0x8] ;  /* 0x000008060e0e7981 */ /* 0x000ee2000c1e9b00 */
[----:B-1----:R-:W-:-:S06]  /*04c0*/  IMAD.WIDE R18, R17, 0x8, R4 ;  /* 0x0000000811127825 */ /* 0x002fcc00078e0204 */
[----:B------:R-:W3:Y:S01]  /*04d0*/  LDG.E.64.CONSTANT R18, desc[UR6][R18.64] ;  /* 0x0000000612127981 */ /* 0x000ee2000c1e9b00 */
[----:B0-----:R-:W-:-:S05]  /*04e0*/  IMAD.WIDE R20, R17, 0x8, R20 ;  /* 0x0000000811147825 */ /* 0x001fca00078e0214 */
[----:B------:R-:W3:Y:S01]  /*04f0*/  LDG.E.64.CONSTANT R4, desc[UR6][R20.64] ;  /* 0x0000000614047981 */ /* 0x000ee2000c1e9b00 */
[----:B------:R-:W-:Y:S01]  /*0500*/  DFMA R10, R12, R10, -R8 ;  /* 0x0000000a0c0a722b */ /* 0x000fe20000000808 */
[----:B------:R-:W0:Y:S01]  /*0510*/  LDC.64 R8, c[0x0][0x3e0] ;  /* 0x0000f800ff087b82 */ /* 0x000e220000000a00 */
[----:B--2---:R-:W-:-:S06]  /*0520*/  DMUL R22, R26, R22 ;  /* 0x000000161a167228 */ /* 0x004fcc0000000000 */
[----:B-----5:R-:W-:Y:S02]  /*0530*/  DFMA R6, R24, R6, R10 ;  /* 0x000000061806722b */ /* 0x020fe4000000000a */
[----:B------:R-:W1:Y:S01]  /*0540*/  LDC.64 R10, c[0x0][0x3e8] ;  /* 0x0000fa00ff0a7b82 */ /* 0x000e620000000a00 */
[----:B----4-:R-:W-:-:S08]  /*0550*/  DFMA R2, R2, R28, -R22 ;  /* 0x0000001c0202722b */ /* 0x010fd00000000816 */
[----:B---3--:R-:W-:-:S08]  /*0560*/  DFMA R2, R2, R14, R6 ;  /* 0x0000000e0202722b */ /* 0x008fd00000000006 */
[----:B0-----:R-:W-:-:S08]  /*0570*/  DMUL R2, R2, R8 ;  /* 0x0000000802027228 */ /* 0x001fd00000000000 */
[----:B------:R-:W-:Y:S01]  /*0580*/  DFMA R2, R4, R18, -R2 ;  /* 0x000000120402722b */ /* 0x000fe20000000802 */
[----:B-1----:R-:W-:-:S06]  /*0590*/  IMAD.WIDE R4, R17, 0x8, R10 ;  /* 0x0000000811047825 */ /* 0x002fcc00078e020a */
[----:B------:R-:W-:Y:S01]  /*05a0*/  STG.E.64 desc[UR6][R4.64], R2 ;  /* 0x0000000204007986 */ /* 0x000fe2000c101b06 */
[----:B------:R-:W-:Y:S05]  /*05b0*/  EXIT ;  /* 0x000000000000794d */ /* 0x000fea0003800000 */
.L_x_0:
[----:B------:R-:W-:-:S00]  /*05c0*/  BRA `(.L_x_0) ;  /* 0xfffffffc00fc7947 */ /* 0x000fc0000383ffff */
[----:B------:R-:W-:-:S00]  /*05d0*/  NOP ;  /* 0x0000000000007918 */ /* 0x000fc00000000000 */
        /* <DEDUP_REMOVED lines=10> */
.L_x_69:


//--------------------- .text._Z22flux_divergence_kernelPKdS0_S0_S0_S0_S0_Pdiii --------------------------
	.section	.text._Z22flux_divergence_kernelPKdS0_S0_S0_S0_S0_Pdiii,"ax",@progbits
	.align	128
        .global         _Z22flux_divergence_kernelPKdS0_S0_S0_S0_S0_Pdiii
        .type           _Z22flux_divergence_kernelPKdS0_S0_S0_S0_S0_Pdiii,@function
        .size           _Z22flux_divergence_kernelPKdS0_S0_S0_S0_S0_Pdiii,(.L_x_70 - _Z22flux_divergence_kernelPKdS0_S0_S0_S0_S0_Pdiii)
        .other          _Z22flux_divergence_kernelPKdS0_S0_S0_S0_S0_Pdiii,@"STO_CUDA_ENTRY STV_DEFAULT"
_Z22flux_divergence_kernelPKdS0_S0_S0_S0_S0_Pdiii:
.text._Z22flux_divergence_kernelPKdS0_S0_S0_S0_S0_Pdiii:
[----:B------:R-:W-:Y:S01]  /*0000*/  LDC R1, c[0x0][0x37c] ;  /* 0x0000df00ff017b82 */ /* 0x000fe20000000800 */
[----:B------:R-:W0:Y:S07]  /*0010*/  S2R R4, SR_TID.Z ;  /* 0x0000000000047919 */ /* 0x000e2e0000002300 */
[----:B------:R-:W1:Y:S01]  /*0020*/  LDC R21, c[0x0][0x360] ;  /* 0x0000d800ff157b82 */ /* 0x000e620000000800 */
[----:B------:R-:W2:Y:S01]  /*0030*/  LDCU UR7, c[0x0][0x3c0] ;  /* 0x00007800ff0777ac */ /* 0x000ea20008000800 */
[----:B------:R-:W1:Y:S01]  /*0040*/  S2R R0, SR_TID.X ;  /* 0x0000000000007919 */ /* 0x000e620000002100 */
[----:B------:R-:W3:Y:S05]  /*0050*/  S2R R2, SR_TID.Y ;  /* 0x0000000000027919 */ /* 0x000eea0000002200 */
[----:B------:R-:W3:Y:S08]  /*0060*/  LDC R19, c[0x0][0x364] ;  /* 0x0000d900ff137b82 */ /* 0x000ef00000000800 */
[----:B------:R-:W0:Y:S08]  /*0070*/  S2UR UR6, SR_CTAID.Z ;  /* 0x00000000000679c3 */ /* 0x000e300000002700 */
[----:B------:R-:W0:Y:S08]  /*0080*/  LDC R9, c[0x0][0x368] ;  /* 0x0000da00ff097b82 */ /* 0x000e300000000800 */
[----:B------:R-:W1:Y:S08]  /*0090*/  S2UR UR4, SR_CTAID.X ;  /* 0x00000000000479c3 */ /* 0x000e700000002500 */
[----:B------:R-:W3:Y:S08]  /*00a0*/  S2UR UR5, SR_CTAID.Y ;  /* 0x00000000000579c3 */ /* 0x000ef00000002600 */
[----:B------:R-:W4:Y:S01]  /*00b0*/  LDC.64 R6, c[0x0][0x3b8] ;  /* 0x0000ee00ff067b82 */ /* 0x000f220000000a00 */
[----:B0-----:R-:W-:-:S05]  /*00c0*/  IMAD R9, R9, UR6, R4 ;  /* 0x0000000609097c24 */ /* 0x001fca000f8e0204 */
[----:B--2---:R-:W-:Y:S01]  /*00d0*/  ISETP.GE.AND P0, PT, R9, UR7, PT ;  /* 0x0000000709007c0c */ /* 0x004fe2000bf06270 */
[----:B-1----:R-:W-:-:S05]  /*00e0*/  IMAD R21, R21, UR4, R0 ;  /* 0x0000000415157c24 */ /* 0x002fca000f8e0200 */
[----:B------:R-:W-:Y:S01]  /*00f0*/  IADD3 R0, PT, PT, R21, 0x1, RZ ;  /* 0x0000000115007810 */ /* 0x000fe20007ffe0ff */
[----:B---3--:R-:W-:-:S05]  /*0100*/  IMAD R19, R19, UR5, R2 ;  /* 0x0000000513137c24 */ /* 0x008fca000f8e0202 */
[----:B----4-:R-:W-:-:S04]  /*0110*/  ISETP.GE.OR P0, PT, R19, R7, P0 ;  /* 0x000000071300720c */ /* 0x010fc80000706670 */
[----:B------:R-:W-:-:S13]  /*0120*/  ISETP.GT.OR P0, PT, R0, R6, P0 ;  /* 0x000000060000720c */ /* 0x000fda0000704670 */
[----:B------:R-:W-:Y:S05]  /*0130*/  @P0 EXIT ;  /* 0x000000000000094d */ /* 0x000fea0003800000 */
[----:B------:R-:W0:Y:S01]  /*0140*/  LDC.64 R2, c[0x0][0x388] ;  /* 0x0000e200ff027b82 */ /* 0x000e220000000a00 */
[----:B------:R-:W-:Y:S01]  /*0150*/  IADD3 R5, PT, PT, R6, 0x2, RZ ;  /* 0x0000000206057810 */ /* 0x000fe20007ffe0ff */
[----:B------:R-:W1:Y:S01]  /*0160*/  LDCU.64 UR4, c[0x0][0x358] ;  /* 0x00006b00ff0477ac */ /* 0x000e620008000a00 */
[----:B------:R-:W-:-:S03]  /*0170*/  IADD3 R18, PT, PT, R7, 0x2, RZ ;  /* 0x0000000207127810 */ /* 0x000fc60007ffe0ff */
[-C--:B------:R-:W-:Y:S02]  /*0180*/  IMAD R4, R19, R5.reuse, R0 ;  /* 0x0000000513047224 */ /* 0x080fe400078e0200 */
[----:B------:R-:W2:Y:S01]  /*0190*/  LDC.64 R14, c[0x0][0x3a0] ;  /* 0x0000e800ff0e7b82 */ /* 0x000ea20000000a00 */
[----:B------:R-:W-:Y:S02]  /*01a0*/  IMAD R18, R18, R5, RZ ;  /* 0x0000000512127224 */ /* 0x000fe400078e02ff */
[----:B------:R-:W-:Y:S02]  /*01b0*/  IADD3 R8, PT, PT, R5, R4, RZ ;  /* 0x0000000405087210 */ /* 0x000fe40007ffe0ff */
[----:B------:R-:W-:-:S03]  /*01c0*/  IMAD R7, R9, R18, R18 ;  /* 0x0000001209077224 */ /* 0x000fc600078e0212 */
[----:B------:R-:W3:Y:S02]  /*01d0*/  LDC.64 R16, c[0x0][0x380] ;  /* 0x0000e000ff107b82 */ /* 0x000ee40000000a00 */
[-C--:B------:R-:W-:Y:S02]  /*01e0*/  IADD3 R0, PT, PT, R8, R7.reuse, RZ ;  /* 0x0000000708007210 */ /* 0x080fe40007ffe0ff */
[----:B------:R-:W-:-:S04]  /*01f0*/  IADD3 R5, PT, PT, R4, R7, RZ ;  /* 0x0000000704057210 */ /* 0x000fc80007ffe0ff */
[----:B------:R-:W4:Y:S01]  /*0200*/  LDC.64 R10, c[0x0][0x398] ;  /* 0x0000e600ff0a7b82 */ /* 0x000f220000000a00 */
[----:B0-----:R-:W-:-:S04]  /*0210*/  IMAD.WIDE R6, R0, 0x8, R2 ;  /* 0x0000000800067825 */ /* 0x001fc800078e0202 */
[----:B------:R-:W-:Y:S02]  /*0220*/  IMAD.WIDE R4, R5, 0x8, R2 ;  /* 0x0000000805047825 */ /* 0x000fe400078e0202 */
[----:B-1----:R-:W5:Y:S01]  /*0230*/  LDG.E.64.CONSTANT R6, desc[UR4][R6.64] ;  /* 0x0000000406067981 */ /* 0x002f62000c1e9b00 */
[----:B------:R-:W0:Y:S01]  /*0240*/  LDC.64 R12, c[0x0][0x390] ;  /* 0x0000e400ff0c7b82 */ /* 0x000e220000000a00 */
[----:B--2---:R-:W-:Y:S02]  /*0250*/  IMAD.WIDE.U32 R14, R19, 0x8, R14 ;  /* 0x00000008130e7825 */ /* 0x004fe400078e000e */
[----:B------:R-:W5:Y:S02]  /*0260*/  LDG.E.64.CONSTANT R4, desc[UR4][R4.64] ;  /* 0x0000000404047981 */ /* 0x000f64000c1e9b00 */
[----:B------:R-:W-:Y:S02]  /*0270*/  IMAD R27, R9, R18, R8 ;  /* 0x00000012091b7224 */ /* 0x000fe400078e0208 */
[----:B------:R-:W2:Y:S01]  /*0280*/  LDG.E.64.CONSTANT R14, desc[UR4][R14.64+0x8] ;  /* 0x000008040e0e7981 */ /* 0x000ea2000c1e9b00 */
[----:B------:R-:W1:Y:S01]  /*0290*/  LDC.64 R2, c[0x0][0x3a8] ;  /* 0x0000ea00ff027b82 */ /* 0x000e620000000a00 */
[----:B---3--:R-:W-:-:S05]  /*02a0*/  IMAD.WIDE R22, R0, 0x8, R16 ;  /* 0x0000000800167825 */ /* 0x008fca00078e0210 */
[----:B------:R-:W3:Y:S01]  /*02b0*/  LDG.E.64.CONSTANT R18, desc[UR4][R22.64] ;  /* 0x0000000416127981 */ /* 0x000ee2000c1e9b00 */
[----:B----4-:R-:W-:-:S03]  /*02c0*/  IMAD.WIDE R20, R21, 0x8, R10 ;  /* 0x0000000815147825 */ /* 0x010fc600078e020a */
[----:B------:R-:W3:Y:S04]  /*02d0*/  LDG.E.64.CONSTANT R16, desc[UR4][R22.64+-0x8] ;  /* 0xfffff80416107981 */ /* 0x000ee8000c1e9b00 */
[----:B------:R-:W4:Y:S01]  /*02e0*/  LDG.E.64.CONSTANT R20, desc[UR4][R20.64+0x8] ;  /* 0x0000080414147981 */ /* 0x000f22000c1e9b00 */
[----:B0-----:R-:W-:-:S04]  /*02f0*/  IMAD.WIDE R10, R27, 0x8, R12 ;  /* 0x000000081b0a7825 */ /* 0x001fc800078e020c */
[----:B------:R-:W-:Y:S02]  /*0300*/  IMAD.WIDE R24, R0, 0x8, R12 ;  /* 0x0000000800187825 */ /* 0x000fe400078e020c */
[----:B------:R-:W4:Y:S02]  /*0310*/  LDG.E.64.CONSTANT R10, desc[UR4][R10.64] ;  /* 0x000000040a0a7981 */ /* 0x000f24000c1e9b00 */
[----:B-1----:R-:W-:Y:S02]  /*0320*/  IMAD.WIDE.U32 R2, R9, 0x8, R2 ;  /* 0x0000000809027825 */ /* 0x002fe400078e0002 */
[----:B------:R-:W4:Y:S04]  /*0330*/  LDG.E.64.CONSTANT R12, desc[UR4][R24.64] ;  /* 0x00000004180c7981 */ /* 0x000f28000c1e9b00 */
[----:B------:R-:W4:Y:S01]  /*0340*/  LDG.E.64.CONSTANT R2, desc[UR4][R2.64+0x8] ;  /* 0x0000080402027981 */ /* 0x000f22000c1e9b00 */
[----:B-----5:R-:W-:Y:S01]  /*0350*/  DADD R6, R6, -R4 ;  /* 0x0000000006067229 */ /* 0x020fe20000000804 */
[----:B------:R-:W0:Y:S07]  /*0360*/  LDC.64 R4, c[0x0][0x3b0] ;  /* 0x0000ec00ff047b82 */ /* 0x000e2e0000000a00 */
[----:B--2---:R-:W-:-:S02]  /*0370*/  DMUL R6, R6, R14 ;  /* 0x0000000e06067228 */ /* 0x004fc40000000000 */
[----:B---3--:R-:W-:-:S08]  /*0380*/  DADD R16, R18, -R16 ;  /* 0x0000000012107229 */ /* 0x008fd00000000810 */
[----:B----4-:R-:W-:Y:S02]  /*0390*/  DFMA R6, R16, R20, R6 ;  /* 0x000000141006722b */ /* 0x010fe40000000006 */
[----:B------:R-:W-:Y:S01]  /*03a0*/  DADD R12, R12, -R10 ;  /* 0x000000000c0c7229 */ /* 0x000fe2000000080a */
[----:B0-----:R-:W-:-:S07]  /*03b0*/  IMAD.WIDE R4, R0, 0x8, R4 ;  /* 0x0000000800047825 */ /* 0x001fce00078e0204 */
[----:B------:R-:W-:-:S07]  /*03c0*/  DFMA R6, R12, R2, R6 ;  /* 0x000000020c06722b */ /* 0x000fce0000000006 */
[----:B------:R-:W-:Y:S01]  /*03d0*/  STG.E.64 desc[UR4][R4.64], R6 ;  /* 0x0000000604007986 */ /* 0x000fe2000c101b04 */
[----:B------:R-:W-:Y:S05]  /*03e0*/  EXIT ;  /* 0x000000000000794d */ /* 0x000fea0003800000 */
.L_x_1:
        /* <DEDUP_REMOVED lines=9> */
.L_x_70:


//--------------------- .text._Z31fds_advection_divergence_kernelPKdS0_S0_S0_S0_S0_S0_S0_S0_S0_Pdiii --------------------------
	.section	.text._Z31fds_advection_divergence_kernelPKdS0_S0_S0_S0_S0_S0_S0_S0_S0_Pdiii,"ax",@progbits
	.align	128
        .global         _Z31fds_advection_divergence_kernelPKdS0_S0_S0_S0_S0_S0_S0_S0_S0_Pdiii
        .type           _Z31fds_advection_divergence_kernelPKdS0_S0_S0_S0_S0_S0_S0_S0_S0_Pdiii,@function
        .size           _Z31fds_advection_divergence_kernelPKdS0_S0_S0_S0_S0_S0_S0_S0_S0_Pdiii,(.L_x_71 - _Z31fds_advection_divergence_kernelPKdS0_S0_S0_S0_S0_S0_S0_S0_S0_Pdiii)
        .other          _Z31fds_advection_divergence_kernelPKdS0_S0_S0_S0_S0_S0_S0_S0_S0_Pdiii,@"STO_CUDA_ENTRY STV_DEFAULT"
_Z31fds_advection_divergence_kernelPKdS0_S0_S0_S0_S0_S0_S0_S0_S0_Pdiii:
.text._Z31fds_advection_divergence_kernelPKdS0_S0_S0_S0_S0_S0_S0_S0_S0_Pdiii:
        /* <DEDUP_REMOVED lines=14> */
[----:B-1----:R-:W-:Y:S02]  /*00e0*/  IMAD R5, R5, UR4, R0 ;  /* 0x0000000405057c24 */ /* 0x002fe4000f8e0200 */
[----:B---3--:R-:W-:-:S03]  /*00f0*/  IMAD R4, R4, UR5, R3 ;  /* 0x0000000504047c24 */ /* 0x008fc6000f8e0203 */
[----:B------:R-:W-:Y:S02]  /*0100*/  IADD3 R3, PT, PT, R5, 0x1, RZ ;  /* 0x0000000105037810 */ /* 0x000fe40007ffe0ff */
        /* <DEDUP_REMOVED lines=13> */
[----:B------:R-:W-:-:S05]  /*01e0*/  IADD3 R2, PT, PT, R0, R13, RZ ;  /* 0x0000000d00027210 */ /* 0x000fca0007ffe0ff */
[C---:B0-----:R-:W-:Y:S01]  /*01f0*/  IMAD.WIDE R8, R2.reuse, 0x8, R6 ;  /* 0x0000000802087825 */ /* 0x041fe200078e0206 */
[----:B------:R-:W0:Y:S05]  /*0200*/  LDC.64 R10, c[0x0][0x3a8] ;  /* 0x0000ea00ff0a7b82 */ /* 0x000e2a0000000a00 */
[----:B-1----:R-:W4:Y:S01]  /*0210*/  LDG.E.64.CONSTANT R8, desc[UR4][R8.64] ;  /* 0x0000000408087981 */ /* 0x002f22000c1e9b00 */
[C---:B--2---:R-:W-:Y:S02]  /*0220*/  IMAD.WIDE R24, R2.reuse, 0x8, R24 ;  /* 0x0000000802187825 */ /* 0x044fe400078e0218 */
[----:B------:R-:W1:Y:S03]  /*0230*/  LDC.64 R6, c[0x0][0x388] ;  /* 0x0000e200ff067b82 */ /* 0x000e660000000a00 */
[----:B------:R-:W4:Y:S01]  /*0240*/  LDG.E.64.CONSTANT R14, desc[UR4][R24.64+-0x8] ;  /* 0xfffff804180e7981 */ /* 0x000f22000c1e9b00 */
[----:B---3--:R-:W-:-:S03]  /*0250*/  IMAD.WIDE R18, R2, 0x8, R18 ;  /* 0x0000000802127825 */ /* 0x008fc600078e0212 */
[----:B------:R2:W3:Y:S04]  /*0260*/  LDG.E.64.CONSTANT R20, desc[UR4][R24.64] ;  /* 0x0000000418147981 */ /* 0x0004e8000c1e9b00 */
[----:B------:R-:W5:Y:S01]  /*0270*/  LDG.E.64.CONSTANT R16, desc[UR4][R18.64+-0x8] ;  /* 0xfffff80412107981 */ /* 0x000f62000c1e9b00 */
[----:B------:R-:W-:Y:S01]  /*0280*/  IADD3 R13, PT, PT, R12, R13, RZ ;  /* 0x0000000d0c0d7210 */ /* 0x000fe20007ffe0ff */
[----:B--2---:R-:W2:Y:S02]  /*0290*/  LDC.64 R24, c[0x0][0x3b0] ;  /* 0x0000ec00ff187b82 */ /* 0x004ea40000000a00 */
[----:B------:R-:W5:Y:S02]  /*02a0*/  LDG.E.64.CONSTANT R18, desc[UR4][R18.64] ;  /* 0x0000000412127981 */ /* 0x000f64000c1e9b00 */
[----:B-1----:R-:W-:-:S06]  /*02b0*/  IMAD.WIDE R22, R13, 0x8, R6 ;  /* 0x000000080d167825 */ /* 0x002fcc00078e0206 */
[----:B------:R-:W5:Y:S01]  /*02c0*/  LDG.E.64.CONSTANT R22, desc[UR4][R22.64] ;  /* 0x0000000416167981 */ /* 0x000f62000c1e9b00 */
[----:B0-----:R-:W-:-:S05]  /*02d0*/  IMAD.WIDE R28, R13, 0x8, R10 ;  /* 0x000000080d1c7825 */ /* 0x001fca00078e020a */
[----:B------:R2:W5:Y:S01]  /*02e0*/  LDG.E.64.CONSTANT R12, desc[UR4][R28.64] ;  /* 0x000000041c0c7981 */ /* 0x000562000c1e9b00 */
[----:B------:R-:W-:-:S04]  /*02f0*/  IMAD.WIDE R6, R2, 0x8, R6 ;  /* 0x0000000802067825 */ /* 0x000fc800078e0206 */
[----:B------:R-:W-:Y:S02]  /*0300*/  IMAD R3, R26, R3, R0 ;  /* 0x000000031a037224 */ /* 0x000fe400078e0200 */
[----:B------:R-:W5:Y:S02]  /*0310*/  LDG.E.64.CONSTANT R6, desc[UR4][R6.64] ;  /* 0x0000000406067981 */ /* 0x000f64000c1e9b00 */
[----:B--2---:R-:W-:-:S04]  /*0320*/  IMAD.WIDE R28, R3, 0x8, R24 ;  /* 0x00000008031c7825 */ /* 0x004fc800078e0218 */
[----:B------:R-:W-:Y:S02]  /*0330*/  IMAD.WIDE R24, R2, 0x8, R24 ;  /* 0x0000000802187825 */ /* 0x000fe400078e0218 */
[----:B------:R-:W2:Y:S04]  /*0340*/  LDG.E.64.CONSTANT R28, desc[UR4][R28.64] ;  /* 0x000000041c1c7981 */ /* 0x000ea8000c1e9b00 */
[----:B------:R-:W2:Y:S01]  /*0350*/  LDG.E.64.CONSTANT R24, desc[UR4][R24.64] ;  /* 0x0000000418187981 */ /* 0x000ea2000c1e9b00 */
[C---:B----4-:R-:W-:Y:S02]  /*0360*/  DADD R14, -R8.reuse, R14 ;  /* 0x00000000080e7229 */ /* 0x050fe4000000010e */
[----:B---3--:R-:W-:-:S06]  /*0370*/  DADD R20, -R8, R20 ;  /* 0x0000000008147229 */ /* 0x008fcc0000000114 */
[----:B-----5:R-:W-:Y:S01]  /*0380*/  DMUL R14, R14, R16 ;  /* 0x000000100e0e7228 */ /* 0x020fe20000000000 */
[----:B------:R-:W0:Y:S07]  /*0390*/  LDC.64 R16, c[0x0][0x3c0] ;  /* 0x0000f000ff107b82 */ /* 0x000e2e0000000a00 */
[----:B------:R-:W-:Y:S01]  /*03a0*/  DFMA R14, R20, R18, -R14 ;  /* 0x00000012140e722b */ /* 0x000fe2000000080e */
[----:B------:R-:W1:Y:S08]  /*03b0*/  LDC.64 R18, c[0x0][0x3b8] ;  /* 0x0000ee00ff127b82 */ /* 0x000e700000000a00 */
[----:B------:R-:W3:Y:S01]  /*03c0*/  LDC.64 R20, c[0x0][0x390] ;  /* 0x0000e400ff147b82 */ /* 0x000ee20000000a00 */
[----:B------:R-:W-:Y:S01]  /*03d0*/  DADD R22, -R8, R22 ;  /* 0x0000000008167229 */ /* 0x000fe20000000116 */
[----:B0-----:R-:W-:-:S07]  /*03e0*/  IMAD.WIDE.U32 R16, R4, 0x8, R16 ;  /* 0x0000000804107825 */ /* 0x001fce00078e0010 */
[----:B------:R-:W-:Y:S01]  /*03f0*/  DMUL R12, R22, R12 ;  /* 0x0000000c160c7228 */ /* 0x000fe20000000000 */
[----:B------:R-:W-:Y:S01]  /*0400*/  IMAD.WIDE R22, R2, 0x8, R10 ;  /* 0x0000000802167825 */ /* 0x000fe200078e020a */
[----:B------:R-:W4:Y:S03]  /*0410*/  LDG.E.64.CONSTANT R16, desc[UR4][R16.64+0x8] ;  /* 0x0000080410107981 */ /* 0x000f26000c1e9b00 */
[----:B-1----:R-:W-:Y:S02]  /*0420*/  IMAD.WIDE R18, R5, 0x8, R18 ;  /* 0x0000000805127825 */ /* 0x002fe400078e0212 */
[----:B------:R-:W5:Y:S01]  /*0430*/  LDG.E.64.CONSTANT R22, desc[UR4][R22.64] ;  /* 0x0000000416167981 */ /* 0x000f62000c1e9b00 */
[----:B------:R-:W0:Y:S03]  /*0440*/  LDC.64 R4, c[0x0][0x3c8] ;  /* 0x0000f200ff047b82 */ /* 0x000e260000000a00 */
[----:B------:R-:W2:Y:S01]  /*0450*/  LDG.E.64.CONSTANT R18, desc[UR4][R18.64+0x8] ;  /* 0x0000080412127981 */ /* 0x000ea2000c1e9b00 */
[----:B---3--:R-:W-:-:S04]  /*0460*/  IMAD.WIDE R10, R3, 0x8, R20 ;  /* 0x00000008030a7825 */ /* 0x008fc800078e0214 */
[----:B------:R-:W-:Y:S02]  /*0470*/  IMAD.WIDE R20, R2, 0x8, R20 ;  /* 0x0000000802147825 */ /* 0x000fe400078e0214 */
[----:B------:R-:W3:Y:S04]  /*0480*/  LDG.E.64.CONSTANT R10, desc[UR4][R10.64] ;  /* 0x000000040a0a7981 */ /* 0x000ee8000c1e9b00 */
[----:B------:R-:W2:Y:S01]  /*0490*/  LDG.E.64.CONSTANT R20, desc[UR4][R20.64] ;  /* 0x0000000414147981 */ /* 0x000ea2000c1e9b00 */
[----:B0-----:R-:W-:-:S06]  /*04a0*/  IMAD.WIDE.U32 R4, R26, 0x8, R4 ;  /* 0x000000081a047825 */ /* 0x001fcc00078e0004 */
[----:B------:R-:W2:Y:S01]  /*04b0*/  LDG.E.64.CONSTANT R4, desc[UR4][R4.64+0x8] ;  /* 0x0000080404047981 */ /* 0x000ea2000c1e9b00 */
[----:B------:R-:W-:-:S08]  /*04c0*/  DADD R6, -R8, R6 ;  /* 0x0000000008067229 */ /* 0x000fd00000000106 */
[----:B-----5:R-:W-:Y:S02]  /*04d0*/  DFMA R12, R6, R22, -R12 ;  /* 0x00000016060c722b */ /* 0x020fe4000000080c */
[----:B------:R-:W0:Y:S01]  /*04e0*/  LDC.64 R6, c[0x0][0x3d0] ;  /* 0x0000f400ff067b82 */ /* 0x000e220000000a00 */
[----:B---3--:R-:W-:-:S05]  /*04f0*/  DADD R10, -R8, R10 ;  /* 0x00000000080a7229 */ /* 0x008fca000000010a */
[----:B----4-:R-:W-:Y:S02]  /*0500*/  DMUL R12, R12, R16 ;  /* 0x000000100c0c7228 */ /* 0x010fe40000000000 */
[----:B--2---:R-:W-:Y:S02]  /*0510*/  DADD R20, -R8, R20 ;  /* 0x0000000008147229 */ /* 0x004fe40000000114 */
[----:B------:R-:W-:-:S04]  /*0520*/  DMUL R10, R10, R28 ;  /* 0x0000001c0a0a7228 */ /* 0x000fc80000000000 */
[----:B------:R-:W-:-:S04]  /*0530*/  DFMA R12, R14, R18, R12 ;  /* 0x000000120e0c722b */ /* 0x000fc8000000000c */
[----:B------:R-:W-:Y:S01]  /*0540*/  DFMA R10, R20, R24, -R10 ;  /* 0x00000018140a722b */ /* 0x000fe2000000080a */
[----:B0-----:R-:W-:-:S07]  /*0550*/  IMAD.WIDE R6, R2, 0x8, R6 ;  /* 0x0000000802067825 */ /* 0x001fce00078e0206 */
[----:B------:R-:W-:-:S07]  /*0560*/  DFMA R10, R10, R4, R12 ;  /* 0x000000040a0a722b */ /* 0x000fce000000000c */
[----:B------:R-:W-:Y:S01]  /*0570*/  STG.E.64 desc[UR4][R6.64], R10 ;  /* 0x0000000a06007986 */ /* 0x000fe2000c101b04 */
[----:B------:R-:W-:Y:S05]  /*0580*/  EXIT ;  /* 0x000000000000794d */ /* 0x000fea0003800000 */
.L_x_2:
        /* <DEDUP_REMOVED lines=15> */
.L_x_71:


//--------------------- .text._Z23advection_flux_z_kernelPKdS0_Pdiiii --------------------------
	.section	.text._Z23advection_flux_z_kernelPKdS0_Pdiiii,"ax",@progbits
	.align	128
        .global         _Z23advection_flux_z_kernelPKdS0_Pdiiii
        .type           _Z23advection_flux_z_kernelPKdS0_Pdiiii,@function
        .size           _Z23advection_flux_z_kernelPKdS0_Pdiiii,(.L_x_63 - _Z23advection_flux_z_kernelPKdS0_Pdiiii)
        .other          _Z23advection_flux_z_kernelPKdS0_Pdiiii,@"STO_CUDA_ENTRY STV_DEFAULT"
_Z23advection_flux_z_kernelPKdS0_Pdiiii:
.text._Z23advection_flux_z_kernelPKdS0_Pdiiii:
[----:B------:R-:W-:Y:S01]  /*0000*/  LDC R1, c[0x0][0x37c] ;  /* 0x0000df00ff017b82 */ /* 0x000fe20000000800 */
[----:B------:R-:W0:Y:S07]  /*0010*/  S2R R3, SR_TID.X ;  /* 0x0000000000037919 */ /* 0x000e2e0000002100 */
[----:B------:R-:W0:Y:S01]  /*0020*/  LDC R0, c[0x0][0x360] ;  /* 0x0000d800ff007b82 */ /* 0x000e220000000800 */
[----:B------:R-:W1:Y:S01]  /*0030*/  LDCU.64 UR4, c[0x0][0x3a0] ;  /* 0x00007400ff0477ac */ /* 0x000e620008000a00 */
[----:B------:R-:W2:Y:S01]  /*0040*/  S2R R7, SR_TID.Z ;  /* 0x0000000000077919 */ /* 0x000ea20000002300 */
[----:B------:R-:W3:Y:S05]  /*0050*/  S2R R5, SR_TID.Y ;  /* 0x0000000000057919 */ /* 0x000eea0000002200 */
[----:B------:R-:W0:Y:S08]  /*0060*/  S2UR UR6, SR_CTAID.X ;  /* 0x00000000000679c3 */ /* 0x000e300000002500 */
[----:B------:R-:W3:Y:S08]  /*0070*/  LDC R2, c[0x0][0x364] ;  /* 0x0000d900ff027b82 */ /* 0x000ef00000000800 */
[----:B------:R-:W2:Y:S08]  /*0080*/  S2UR UR8, SR_CTAID.Z ;  /* 0x00000000000879c3 */ /* 0x000eb00000002700 */
[----:B------:R-:W2:Y:S01]  /*0090*/  LDC R4, c[0x0][0x368] ;  /* 0x0000da00ff047b82 */ /* 0x000ea20000000800 */
[----:B0-----:R-:W-:-:S04]  /*00a0*/  IMAD R0, R0, UR6, R3 ;  /* 0x0000000600007c24 */ /* 0x001fc8000f8e0203 */
[----:B------:R-:W-:-:S03]  /*00b0*/  VIADD R0, R0, 0x1 ;  /* 0x0000000100007836 */ /* 0x000fc60000000000 */
[----:B------:R-:W3:Y:S08]  /*00c0*/  S2UR UR7, SR_CTAID.Y ;  /* 0x00000000000779c3 */ /* 0x000ef00000002600 */
[----:B------:R-:W0:Y:S01]  /*00d0*/  LDC R9, c[0x0][0x39c] ;  /* 0x0000e700ff097b82 */ /* 0x000e220000000800 */
[----:B--2---:R-:W-:-:S05]  /*00e0*/  IMAD R3, R4, UR8, R7 ;  /* 0x0000000804037c24 */ /* 0x004fca000f8e0207 */
[----:B-1----:R-:W-:Y:S01]  /*00f0*/  ISETP.GT.AND P0, PT, R3, UR5, PT ;  /* 0x0000000503007c0c */ /* 0x002fe2000bf04270 */
[----:B---3--:R-:W-:-:S03]  /*0100*/  IMAD R2, R2, UR7, R5 ;  /* 0x0000000702027c24 */ /* 0x008fc6000f8e0205 */
[----:B0-----:R-:W-:-:S04]  /*0110*/  ISETP.GT.OR P0, PT, R0, R9, P0 ;  /* 0x000000090000720c */ /* 0x001fc80000704670 */
[----:B------:R-:W-:-:S13]  /*0120*/  ISETP.GE.OR P0, PT, R2, UR4, P0 ;  /* 0x0000000402007c0c */ /* 0x000fda0008706670 */
[----:B------:R-:W-:Y:S05]  /*0130*/  @P0 EXIT ;  /* 0x000000000000094d */ /* 0x000fea0003800000 */
[----:B------:R-:W0:Y:S01]  /*0140*/  LDC.64 R18, c[0x0][0x388] ;  /* 0x0000e200ff127b82 */ /* 0x000e220000000a00 */
[----:B------:R-:W-:Y:S01]  /*0150*/  VIADD R5, R9, 0x2 ;  /* 0x0000000209057836 */ /* 0x000fe20000000000 */
[----:B------:R-:W-:Y:S01]  /*0160*/  UIADD3 UR4, UPT, UPT, UR4, 0x2, URZ ;  /* 0x0000000204047890 */ /* 0x000fe2000fffe0ff */
[----:B------:R-:W1:Y:S02]  /*0170*/  LDCU.64 UR6, c[0x0][0x358] ;  /* 0x00006b00ff0677ac */ /* 0x000e640008000a00 */
[----:B------:R-:W-:-:S03]  /*0180*/  IMAD R7, R2, R5, R5 ;  /* 0x0000000502077224 */ /* 0x000fc600078e0205 */
[----:B------:R-:W-:Y:S02]  /*0190*/  IMAD R6, R5, UR4, RZ ;  /* 0x0000000405067c24 */ /* 0x000fe4000f8e02ff */
[----:B------:R-:W-:Y:S01]  /*01a0*/  IMAD.IADD R0, R0, 0x1, R7 ;  /* 0x0000000100007824 */ /* 0x000fe200078e0207 */
[----:B------:R-:W2:Y:S03]  /*01b0*/  LDC.64 R4, c[0x0][0x380] ;  /* 0x0000e000ff047b82 */ /* 0x000ea60000000a00 */
[----:B------:R-:W-:-:S04]  /*01c0*/  IMAD R2, R3, R6, R0 ;  /* 0x0000000603027224 */ /* 0x000fc800078e0200 */
[----:B0-----:R-:W-:-:S06]  /*01d0*/  IMAD.WIDE R18, R2, 0x8, R18 ;  /* 0x0000000802127825 */ /* 0x001fcc00078e0212 */
[----:B-1----:R-:W3:Y:S01]  /*01e0*/  LDG.E.64.CONSTANT R18, desc[UR6][R18.64] ;  /* 0x0000000612127981 */ /* 0x002ee2000c1e9b00 */
[C---:B------:R-:W-:Y:S01]  /*01f0*/  IMAD R7, R3.reuse, R6, R6 ;  /* 0x0000000603077224 */ /* 0x040fe200078e0206 */
[C---:B------:R-:W-:Y:S02]  /*0200*/  ISETP.GE.U32.AND P1, PT, R3.reuse, UR5, PT ;  /* 0x0000000503007c0c */ /* 0x040fe4000bf26070 */
[----:B------:R-:W-:Y:S01]  /*0210*/  ISETP.NE.AND P0, PT, R3, RZ, PT ;  /* 0x000000ff0300720c */ /* 0x000fe20003f05270 */
[C---:B------:R-:W-:Y:S01]  /*0220*/  IMAD R7, R6.reuse, -0x2, R7 ;  /* 0xfffffffe06077824 */ /* 0x040fe200078e0207 */
[C---:B------:R-:W-:Y:S01]  /*0230*/  SEL R10, R6.reuse, RZ, !P1 ;  /* 0x000000ff060a7207 */ /* 0x040fe20004800000 */
[----:B------:R-:W-:-:S03]  /*0240*/  IMAD.IADD R3, R6, 0x1, R2 ;  /* 0x0000000106037824 */ /* 0x000fc600078e0202 */
[----:B------:R-:W-:Y:S01]  /*0250*/  SEL R11, R7, RZ, P0 ;  /* 0x000000ff070b7207 */ /* 0x000fe20000000000 */
[----:B--2---:R-:W-:-:S04]  /*0260*/  IMAD.WIDE R6, R2, 0x8, R4 ;  /* 0x0000000802067825 */ /* 0x004fc800078e0204 */
[C---:B------:R-:W-:Y:S01]  /*0270*/  IMAD.WIDE R8, R3.reuse, 0x8, R4 ;  /* 0x0000000803087825 */ /* 0x040fe200078e0204 */
[----:B------:R-:W2:Y:S03]  /*0280*/  LDG.E.64.CONSTANT R16, desc[UR6][R6.64] ;  /* 0x0000000606107981 */ /* 0x000ea6000c1e9b00 */
[----:B------:R-:W-:Y:S01]  /*0290*/  IMAD.IADD R11, R0, 0x1, R11 ;  /* 0x00000001000b7824 */ /* 0x000fe200078e020b */
[----:B------:R-:W2:Y:S01]  /*02a0*/  LDG.E.64.CONSTANT R14, desc[UR6][R8.64] ;  /* 0x00000006080e7981 */ /* 0x000ea2000c1e9b00 */
[----:B------:R-:W-:Y:S01]  /*02b0*/  IMAD.IADD R3, R3, 0x1, R10 ;  /* 0x0000000103037824 */ /* 0x000fe200078e020a */
[----:B------:R-:W0:Y:S01]  /*02c0*/  LDC R0, c[0x0][0x398] ;  /* 0x0000e600ff007b82 */ /* 0x000e220000000800 */
[----:B------:R-:W-:-:S04]  /*02d0*/  IMAD.WIDE R10, R11, 0x8, R4 ;  /* 0x000000080b0a7825 */ /* 0x000fc800078e0204 */
[----:B------:R-:W-:Y:S01]  /*02e0*/  IMAD.WIDE R4, R3, 0x8, R4 ;  /* 0x0000000803047825 */ /* 0x000fe200078e0204 */
[----:B---3--:R-:W-:-:S06]  /*02f0*/  DSETP.GE.AND P0, PT, R18, RZ, PT ;  /* 0x000000ff1200722a */ /* 0x008fcc0003f06000 */
[----:B------:R-:W-:Y:S02]  /*0300*/  SEL R4, R4, R6, !P0 ;  /* 0x0000000604047207 */ /* 0x000fe40004000000 */
[----:B------:R-:W-:Y:S02]  /*0310*/  SEL R5, R5, R7, !P0 ;  /* 0x0000000705057207 */ /* 0x000fe40004000000 */
[----:B------:R-:W-:Y:S02]  /*0320*/  SEL R20, R8, R10, !P0 ;  /* 0x0000000a08147207 */ /* 0x000fe40004000000 */
[----:B------:R-:W-:Y:S02]  /*0330*/  SEL R21, R9, R11, !P0 ;  /* 0x0000000b09157207 */ /* 0x000fe40004000000 */
[----:B------:R-:W3:Y:S04]  /*0340*/  LDG.E.64.CONSTANT R4, desc[UR6][R4.64] ;  /* 0x0000000604047981 */ /* 0x000ee8000c1e9b00 */
[----:B------:R-:W3:Y:S01]  /*0350*/  LDG.E.64.CONSTANT R10, desc[UR6][R20.64] ;  /* 0x00000006140a7981 */ /* 0x000ee2000c1e9b00 */
[----:B--2---:R-:W-:Y:S01]  /*0360*/  DADD R12, R14, -R16 ;  /* 0x000000000e0c7229 */ /* 0x004fe20000000810 */
[----:B------:R-:W-:Y:S01]  /*0370*/  UMOV UR4, 0x9ee75616 ;  /* 0x9ee7561600047882 */ /* 0x000fe20000000000 */
[----:B------:R-:W-:-:S06]  /*0380*/  UMOV UR5, 0x3cd203af ;  /* 0x3cd203af00057882 */ /* 0x000fcc0000000000 */
[----:B------:R-:W-:-:S06]  /*0390*/  DSETP.GT.AND P0, PT, |R12|, UR4, PT ;  /* 0x000000040c007e2a */ /* 0x000fcc000bf04200 */
[----:B0-----:R-:W-:Y:S01]  /*03a0*/  ISETP.LT.OR P0, PT, R0, 0x1, !P0 ;  /* 0x000000010000780c */ /* 0x001fe20004701670 */
[----:B------:R-:W-:Y:S01]  /*03b0*/  BSSY.RECONVERGENT B0, `(.L_x_3) ;  /* 0x000005a000007945 */ /* 0x000fe20003800200 */
[----:B---3--:R-:W-:Y:S01]  /*03c0*/  DADD R6, R4, -R10 ;  /* 0x0000000004067229 */ /* 0x008fe2000000080a */
[----:B------:R-:W-:-:S10]  /*03d0*/  CS2R R10, SRZ ;  /* 0x00000000000a7805 */ /* 0x000fd4000001ff00 */
[----:B------:R-:W-:Y:S05]  /*03e0*/  @P0 BRA `(.L_x_4) ;  /* 0x0000000400580947 */ /* 0x000fea0003800000 */
[----:B------:R-:W0:Y:S01]  /*03f0*/  MUFU.RCP64H R5, R13 ;  /* 0x0000000d00057308 */ /* 0x000e220000001800 */
[----:B------:R-:W-:Y:S01]  /*0400*/  IMAD.MOV.U32 R4, RZ, RZ, 0x1 ;  /* 0x00000001ff047424 */ /* 0x000fe200078e00ff */
[----:B------:R-:W-:Y:S01]  /*0410*/  FSETP.GEU.AND P1, PT, |R7|, 6.5827683646048100446e-37, PT ;  /* 0x036000000700780b */ /* 0x000fe20003f2e200 */
[----:B------:R-:W-:Y:S04]  /*0420*/  BSSY.RECONVERGENT B1, `(.L_x_5) ;  /* 0x0000014000017945 */ /* 0x000fe80003800200 */
[----:B0-----:R-:W-:-:S08]  /*0430*/  DFMA R8, -R12, R4, 1 ;  /* 0x3ff000000c08742b */ /* 0x001fd00000000104 */
[----:B------:R-:W-:-:S08]  /*0440*/  DFMA R8, R8, R8, R8 ;  /* 0x000000080808722b */ /* 0x000fd00000000008 */
[----:B------:R-:W-:-:S08]  /*0450*/  DFMA R8, R4, R8, R4 ;  /* 0x000000080408722b */ /* 0x000fd00000000004 */
[----:B------:R-:W-:-:S08]  /*0460*/  DFMA R4, -R12, R8, 1 ;  /* 0x3ff000000c04742b */ /* 0x000fd00000000108 */
[----:B------:R-:W-:-:S08]  /*0470*/  DFMA R4, R8, R4, R8 ;  /* 0x000000040804722b */ /* 0x000fd00000000008 */
[----:B------:R-:W-:-:S08]  /*0480*/  DMUL R8, R6, R4 ;  /* 0x0000000406087228 */ /* 0x000fd00000000000 */
[----:B------:R-:W-:-:S08]  /*0490*/  DFMA R20, -R12, R8, R6 ;  /* 0x000000080c14722b */ /* 0x000fd00000000106 */
[----:B------:R-:W-:-:S10]  /*04a0*/  DFMA R4, R4, R20, R8 ;  /* 0x000000140404722b */ /* 0x000fd40000000008 */
[----:B------:R-:W-:-:S05]  /*04b0*/  FFMA R0, RZ, R13, R5 ;  /* 0x0000000dff007223 */ /* 0x000fca0000000005 */
[----:B------:R-:W-:-:S13]  /*04c0*/  FSETP.GT.AND P0, PT, |R0|, 1.469367938527859385e-39, PT ;  /* 0x001000000000780b */ /* 0x000fda0003f04200 */
[----:B------:R-:W-:Y:S05]  /*04d0*/  @P0 BRA P1, `(.L_x_6) ;  /* 0x0000000000200947 */ /* 0x000fea0000800000 */
[----:B------:R-:W-:Y:S01]  /*04e0*/  IMAD.MOV.U32 R8, RZ, RZ, R6 ;  /* 0x000000ffff087224 */ /* 0x000fe200078e0006 */
[----:B------:R-:W-:Y:S01]  /*04f0*/  MOV R0, 0x540 ;  /* 0x0000054000007802 */ /* 0x000fe20000000f00 */
[----:B------:R-:W-:Y:S02]  /*0500*/  IMAD.MOV.U32 R9, RZ, RZ, R7 ;  /* 0x000000ffff097224 */ /* 0x000fe400078e0007 */
[----:B------:R-:W-:Y:S02]  /*0510*/  IMAD.MOV.U32 R4, RZ, RZ, R12 ;  /* 0x000000ffff047224 */ /* 0x000fe400078e000c */
[----:B------:R-:W-:-:S07]  /*0520*/  IMAD.MOV.U32 R5, RZ, RZ, R13 ;  /* 0x000000ffff057224 */ /* 0x000fce00078e000d */
[----:B------:R-:W-:Y:S05]  /*0530*/  CALL.REL.NOINC `($__internal_0_$__cuda_sm20_div_rn_f64_full) ;  /* 0x0000000400307944 */ /* 0x000fea0003c00000 */
[----:B------:R-:W-:Y:S02]  /*0540*/  IMAD.MOV.U32 R4, RZ, RZ, R22 ;  /* 0x000000ffff047224 */ /* 0x000fe400078e0016 */
[----:B------:R-:W-:-:S07]  /*0550*/  IMAD.MOV.U32 R5, RZ, RZ, R23 ;  /* 0x000000ffff057224 */ /* 0x000fce00078e0017 */
.L_x_6:
[----:B------:R-:W-:Y:S05]  /*0560*/  BSYNC.RECONVERGENT B1 ;  /* 0x0000000000017941 */ /* 0x000fea0003800200 */
.L_x_5:
[----:B------:R-:W0:Y:S02]  /*0570*/  LDCU UR4, c[0x0][0x398] ;  /* 0x00007300ff0477ac */ /* 0x000e240008000800 */
[----:B0-----:R-:W-:-:S09]  /*0580*/  UISETP.NE.AND UP0, UPT, UR4, 0x2, UPT ;  /* 0x000000020400788c */ /* 0x001fd2000bf05270 */
[----:B------:R-:W-:Y:S05]  /*0590*/  BRA.U !UP0, `(.L_x_7) ;  /* 0x00000001086c7547 */ /* 0x000fea000b800000 */
[----:B------:R-:W-:-:S09]  /*05a0*/  UISETP.NE.AND UP0, UPT, UR4, 0x1, UPT ;  /* 0x000000010400788c */ /* 0x000fd2000bf05270 */
[----:B------:R-:W-:Y:S05]  /*05b0*/  BRA.U UP0, `(.L_x_4) ;  /* 0x0000000100e47547 */ /* 0x000fea000b800000 */
[C---:B------:R-:W-:Y:S01]  /*05c0*/  DADD R6, R4.reuse, R4 ;  /* 0x0000000004067229 */ /* 0x040fe20000000004 */
[----:B------:R-:W-:Y:S01]  /*05d0*/  IMAD.MOV.U32 R0, RZ, RZ, R5 ;  /* 0x000000ffff007224 */ /* 0x000fe200078e0005 */
[----:B------:R-:W-:Y:S01]  /*05e0*/  DSETP.MIN.AND P2, P3, R4, 2, PT ;  /* 0x400000000400742a */ /* 0x000fe20003b40000 */
[----:B------:R-:W-:Y:S02]  /*05f0*/  IMAD.MOV.U32 R8, RZ, RZ, 0x80000 ;  /* 0x00080000ff087424 */ /* 0x000fe400078e00ff */
[----:B------:R-:W-:-:S03]  /*0600*/  IMAD.MOV.U32 R10, RZ, RZ, 0x80000 ;  /* 0x00080000ff0a7424 */ /* 0x000fc600078e00ff */
[----:B------:R-:W-:Y:S01]  /*0610*/  DSETP.MIN.AND P0, P1, R6, 1, PT ;  /* 0x3ff000000600742a */ /* 0x000fe20003900000 */
[----:B------:R-:W-:Y:S01]  /*0620*/  FSEL R9, R0, 2, P2 ;  /* 0x4000000000097808 */ /* 0x000fe20001000000 */
[----:B------:R-:W-:-:S04]  /*0630*/  IMAD.MOV.U32 R0, RZ, RZ, R7 ;  /* 0x000000ffff007224 */ /* 0x000fc800078e0007 */
[----:B------:R-:W-:Y:S02]  /*0640*/  SEL R6, R6, RZ, P0 ;  /* 0x000000ff06067207 */ /* 0x000fe40000000000 */
[----:B------:R-:W-:Y:S01]  /*0650*/  FSEL R3, R0, 1.875, P0 ;  /* 0x3ff0000000037808 */ /* 0x000fe20000000000 */
[----:B------:R-:W-:Y:S01]  /*0660*/  IMAD.MOV.U32 R0, RZ, RZ, R4 ;  /* 0x000000ffff007224 */ /* 0x000fe200078e0004 */
[----:B------:R-:W-:Y:S01]  /*0670*/  @P3 LOP3.LUT R9, R10, 0x40000000, RZ, 0xfc, !PT ;  /* 0x400000000a093812 */ /* 0x000fe200078efcff */
[----:B------:R-:W-:-:S03]  /*0680*/  DSETP.GTU.AND P0, PT, R4, RZ, PT ;  /* 0x000000ff0400722a */ /* 0x000fc60003f0c000 */
[----:B------:R-:W-:Y:S02]  /*0690*/  @P1 LOP3.LUT R3, R8, 0x3ff00000, RZ, 0xfc, !PT ;  /* 0x3ff0000008031812 */ /* 0x000fe400078efcff */
[----:B------:R-:W-:-:S03]  /*06a0*/  SEL R8, R0, RZ, P2 ;  /* 0x000000ff00087207 */ /* 0x000fc60001000000 */
[----:B------:R-:W-:Y:S02]  /*06b0*/  IMAD.MOV.U32 R7, RZ, RZ, R3 ;  /* 0x000000ffff077224 */ /* 0x000fe400078e0003 */
[----:B------:R-:W-:Y:S02]  /*06c0*/  IMAD.MOV.U32 R3, RZ, RZ, R9 ;  /* 0x000000ffff037224 */ /* 0x000fe400078e0009 */
[----:B------:R-:W-:Y:S02]  /*06d0*/  IMAD.MOV.U32 R0, RZ, RZ, R7 ;  /* 0x000000ffff007224 */ /* 0x000fe400078e0007 */
[----:B------:R-:W-:-:S06]  /*06e0*/  DSETP.MAX.AND P1, P2, R6, R8, PT ;  /* 0x000000080600722a */ /* 0x000fcc0003a2f000 */
[----:B------:R-:W-:Y:S02]  /*06f0*/  FSEL R5, R0, R3, P1 ;  /* 0x0000000300057208 */ /* 0x000fe40000800000 */
[----:B------:R-:W-:-:S04]  /*0700*/  SEL R4, R6, R8, P1 ;  /* 0x0000000806047207 */ /* 0x000fc80000800000 */
[----:B------:R-:W-:Y:S02]  /*0710*/  FSEL R10, R4, RZ, P0 ;  /* 0x000000ff040a7208 */ /* 0x000fe40000000000 */
[----:B------:R-:W-:-:S04]  /*0720*/  @P2 LOP3.LUT R5, R3, 0x80000, RZ, 0xfc, !PT ;  /* 0x0008000003052812 */ /* 0x000fc800078efcff */
[----:B------:R-:W-:Y:S01]  /*0730*/  FSEL R11, R5, RZ, P0 ;  /* 0x000000ff050b7208 */ /* 0x000fe20000000000 */
[----:B------:R-:W-:Y:S06]  /*0740*/  BRA `(.L_x_4) ;  /* 0x0000000000807947 */ /* 0x000fec0003800000 */
.L_x_7:
[----:B------:R-:W-:-:S14]  /*0750*/  DSETP.GTU.AND P0, PT, R4, RZ, PT ;  /* 0x000000ff0400722a */ /* 0x000fdc0003f0c000 */
[----:B------:R-:W-:Y:S05]  /*0760*/  @!P0 BRA `(.L_x_4) ;  /* 0x0000000000788947 */ /* 0x000fea0003800000 */
[----:B------:R-:W-:Y:S01]  /*0770*/  DADD R6, R4, 1 ;  /* 0x3ff0000004067429 */ /* 0x000fe20000000000 */
[----:B------:R-:W-:Y:S01]  /*0780*/  IMAD.MOV.U32 R8, RZ, RZ, 0x1 ;  /* 0x00000001ff087424 */ /* 0x000fe200078e00ff */
[----:B------:R-:W-:Y:S06]  /*0790*/  BSSY.RECONVERGENT B1, `(.L_x_4) ;  /* 0x000001b000017945 */ /* 0x000fec0003800200 */
[----:B------:R-:W-:-:S06]  /*07a0*/  DMUL R6, R6, R6 ;  /* 0x0000000606067228 */ /* 0x000fcc0000000000 */
[----:B------:R-:W0:Y:S02]  /*07b0*/  MUFU.RCP64H R9, R7 ;  /* 0x0000000700097308 */ /* 0x000e240000001800 */
[----:B0-----:R-:W-:-:S08]  /*07c0*/  DFMA R10, -R6, R8, 1 ;  /* 0x3ff00000060a742b */ /* 0x001fd00000000108 */
[----:B------:R-:W-:-:S08]  /*07d0*/  DFMA R10, R10, R10, R10 ;  /* 0x0000000a0a0a722b */ /* 0x000fd0000000000a */
[----:B------:R-:W-:Y:S01]  /*07e0*/  DFMA R10, R8, R10, R8 ;  /* 0x0000000a080a722b */ /* 0x000fe20000000008 */
[----:B------:R-:W-:Y:S02]  /*07f0*/  IMAD.MOV.U32 R8, RZ, RZ, 0x0 ;  /* 0x00000000ff087424 */ /* 0x000fe400078e00ff */
[----:B------:R-:W-:-:S05]  /*0800*/  IMAD.MOV.U32 R9, RZ, RZ, 0x3ff00000 ;  /* 0x3ff00000ff097424 */ /* 0x000fca00078e00ff */
[----:B------:R-:W-:Y:S02]  /*0810*/  DFMA R20, -R6, R10, 1 ;  /* 0x3ff000000614742b */ /* 0x000fe4000000010a */
[----:B------:R-:W-:-:S06]  /*0820*/  DFMA R8, R4, 3, R8 ;  /* 0x400800000408782b */ /* 0x000fcc0000000008 */
[----:B------:R-:W-:Y:S02]  /*0830*/  DFMA R10, R10, R20, R10 ;  /* 0x000000140a0a722b */ /* 0x000fe4000000000a */
[----:B------:R-:W-:-:S08]  /*0840*/  DMUL R4, R8, R4 ;  /* 0x0000000408047228 */ /* 0x000fd00000000000 */
[----:B------:R-:W-:Y:S02]  /*0850*/  DMUL R8, R4, R10 ;  /* 0x0000000a04087228 */ /* 0x000fe40000000000 */
[----:B------:R-:W-:-:S06]  /*0860*/  FSETP.GEU.AND P1, PT, |R5|, 6.5827683646048100446e-37, PT ;  /* 0x036000000500780b */ /* 0x000fcc0003f2e200 */
        /* <DEDUP_REMOVED lines=13> */
.L_x_8:
[----:B------:R-:W-:Y:S05]  /*0940*/  BSYNC.RECONVERGENT B1 ;  /* 0x0000000000017941 */ /* 0x000fea0003800200 */
.L_x_4:
[----:B------:R-:W-:Y:S05]  /*0950*/  BSYNC.RECONVERGENT B0 ;  /* 0x0000000000007941 */ /* 0x000fea0003800200 */
.L_x_3:
[----:B------:R-:W-:Y:S01]  /*0960*/  DSETP.GE.AND P0, PT, R18, RZ, PT ;  /* 0x000000ff1200722a */ /* 0x000fe20003f06000 */
[----:B------:R-:W0:-:S13]  /*0970*/  LDC.64 R6, c[0x0][0x390] ;  /* 0x0000e400ff067b82 */ /* 0x000e1a0000000a00 */
[C---:B------:R-:W-:Y:S02]  /*0980*/  @P0 DMUL R4, R10.reuse, 0.5 ;  /* 0x3fe000000a040828 */ /* 0x040fe40000000000 */
[----:B------:R-:W-:-:S06]  /*0990*/  @!P0 DMUL R10, R10, -0.5 ;  /* 0xbfe000000a0a8828 */ /* 0x000fcc0000000000 */
[C---:B------:R-:W-:Y:S02]  /*09a0*/  @P0 DFMA R4, R12.reuse, R4, R16 ;  /* 0x000000040c04022b */ /* 0x040fe40000000010 */
[----:B------:R-:W-:Y:S01]  /*09b0*/  @!P0 DFMA R4, R12, R10, R14 ;  /* 0x0000000a0c04822b */ /* 0x000fe2000000000e */
[----:B0-----:R-:W-:-:S07]  /*09c0*/  IMAD.WIDE R2, R2, 0x8, R6 ;  /* 0x0000000802027825 */ /* 0x001fce00078e0206 */
[----:B------:R-:W-:-:S07]  /*09d0*/  DMUL R4, R18, R4 ;  /* 0x0000000412047228 */ /* 0x000fce0000000000 */
[----:B------:R-:W-:Y:S01]  /*09e0*/  STG.E.64 desc[UR6][R2.64], R4 ;  /* 0x0000000402007986 */ /* 0x000fe2000c101b06 */
[----:B------:R-:W-:Y:S05]  /*09f0*/  EXIT ;  /* 0x000000000000794d */ /* 0x000fea0003800000 */
        .weak           $__internal_0_$__cuda_sm20_div_rn_f64_full
        .type           $__internal_0_$__cuda_sm20_div_rn_f64_full,@function
        .size           $__internal_0_$__cuda_sm20_div_rn_f64_full,(.L_x_63 - $__internal_0_$__cuda_sm20_div_rn_f64_full)
$__internal_0_$__cuda_sm20_div_rn_f64_full:
[----:B------:R-:W-:Y:S01]  /*0a00*/  FSETP.GEU.AND P2, PT, |R9|, 1.469367938527859385e-39, PT ;  /* 0x001000000900780b */ /* 0x000fe20003f4e200 */
[----:B------:R-:W-:Y:S01]  /*0a10*/  IMAD.MOV.U32 R28, RZ, RZ, 0x1ca00000 ;  /* 0x1ca00000ff1c7424 */ /* 0x000fe200078e00ff */
[C---:B------:R-:W-:Y:S01]  /*0a20*/  FSETP.GEU.AND P0, PT, |R5|.reuse, 1.469367938527859385e-39, PT ;  /* 0x001000000500780b */ /* 0x040fe20003f0e200 */
[----:B------:R-:W-:Y:S01]  /*0a30*/  IMAD.MOV.U32 R22, RZ, RZ, 0x1 ;  /* 0x00000001ff167424 */ /* 0x000fe200078e00ff */
[----:B------:R-:W-:Y:S01]  /*0a40*/  LOP3.LUT R6, R5, 0x800fffff, RZ, 0xc0, !PT ;  /* 0x800fffff05067812 */ /* 0x000fe200078ec0ff */
[----:B------:R-:W-:Y:S01]  /*0a50*/  BSSY.RECONVERGENT B2, `(.L_x_9) ;  /* 0x0000052000027945 */ /* 0x000fe20003800200 */
[----:B------:R-:W-:Y:S02]  /*0a60*/  LOP3.LUT R3, R9, 0x7ff00000, RZ, 0xc0, !PT ;  /* 0x7ff0000009037812 */ /* 0x000fe400078ec0ff */
[----:B------:R-:W-:Y:S01]  /*0a70*/  LOP3.LUT R7, R6, 0x3ff00000, RZ, 0xfc, !PT ;  /* 0x3ff0000006077812 */ /* 0x000fe200078efcff */
[----:B------:R-:W-:Y:S01]  /*0a80*/  IMAD.MOV.U32 R6, RZ, RZ, R4 ;  /* 0x000000ffff067224 */ /* 0x000fe200078e0004 */
[----:B------:R-:W-:-:S03]  /*0a90*/  LOP3.LUT R29, R5, 0x7ff00000, RZ, 0xc0, !PT ;  /* 0x7ff00000051d7812 */ /* 0x000fc600078ec0ff */
[----:B------:R-:W-:Y:S01]  /*0aa0*/  @!P2 LOP3.LUT R20, R5, 0x7ff00000, RZ, 0xc0, !PT ;  /* 0x7ff000000514a812 */ /* 0x000fe200078ec0ff */
[----:B------:R-:W-:Y:S01]  /*0ab0*/  @!P2 IMAD.MOV.U32 R24, RZ, RZ, RZ ;  /* 0x000000ffff18a224 */ /* 0x000fe200078e00ff */
[----:B------:R-:W-:Y:S01]  /*0ac0*/  @!P0 DMUL R6, R4, 8.98846567431157953865e+307 ;  /* 0x7fe0000004068828 */ /* 0x000fe20000000000 */
[C---:B------:R-:W-:Y:S02]  /*0ad0*/  ISETP.GE.U32.AND P1, PT, R3.reuse, R29, PT ;  /* 0x0000001d0300720c */ /* 0x040fe40003f26070 */
[----:B------:R-:W-:Y:S01]  /*0ae0*/  @!P2 ISETP.GE.U32.AND P3, PT, R3, R20, PT ;  /* 0x000000140300a20c */ /* 0x000fe20003f66070 */
[----:B------:R-:W-:Y:S01]  /*0af0*/  IMAD.MOV.U32 R20, RZ, RZ, R8 ;  /* 0x000000ffff147224 */ /* 0x000fe200078e0008 */
[C---:B------:R-:W-:Y:S01]  /*0b00*/  SEL R21, R28.reuse, 0x63400000, !P1 ;  /* 0x634000001c157807 */ /* 0x040fe20004800000 */
[----:B------:R-:W0:Y:S01]  /*0b10*/  MUFU.RCP64H R23, R7 ;  /* 0x0000000700177308 */ /* 0x000e220000001800 */
[----:B------:R-:W-:Y:S02]  /*0b20*/  @!P2 SEL R25, R28, 0x63400000, !P3 ;  /* 0x634000001c19a807 */ /* 0x000fe40005800000 */
[----:B------:R-:W-:-:S02]  /*0b30*/  LOP3.LUT R21, R21, 0x800fffff, R9, 0xf8, !PT ;  /* 0x800fffff15157812 */ /* 0x000fc400078ef809 */
[----:B------:R-:W-:Y:S02]  /*0b40*/  @!P2 LOP3.LUT R25, R25, 0x80000000, R9, 0xf8, !PT ;  /* 0x800000001919a812 */ /* 0x000fe400078ef809 */
[----:B------:R-:W-:Y:S02]  /*0b50*/  @!P0 LOP3.LUT R29, R7, 0x7ff00000, RZ, 0xc0, !PT ;  /* 0x7ff00000071d8812 */ /* 0x000fe400078ec0ff */
[----:B------:R-:W-:-:S06]  /*0b60*/  @!P2 LOP3.LUT R25, R25, 0x100000, RZ, 0xfc, !PT ;  /* 0x001000001919a812 */ /* 0x000fcc00078efcff */
[----:B------:R-:W-:Y:S02]  /*0b70*/  @!P2 DFMA R20, R20, 2, -R24 ;  /* 0x400000001414a82b */ /* 0x000fe40000000818 */
[----:B0-----:R-:W-:-:S08]  /*0b80*/  DFMA R24, R22, -R6, 1 ;  /* 0x3ff000001618742b */ /* 0x001fd00000000806 */
[----:B------:R-:W-:-:S08]  /*0b90*/  DFMA R24, R24, R24, R24 ;  /* 0x000000181818722b */ /* 0x000fd00000000018 */
[----:B------:R-:W-:-:S08]  /*0ba0*/  DFMA R24, R22, R24, R22 ;  /* 0x000000181618722b */ /* 0x000fd00000000016 */
[----:B------:R-:W-:-:S08]  /*0bb0*/  DFMA R22, R24, -R6, 1 ;  /* 0x3ff000001816742b */ /* 0x000fd00000000806 */
[----:B------:R-:W-:-:S08]  /*0bc0*/  DFMA R22, R24, R22, R24 ;  /* 0x000000161816722b */ /* 0x000fd00000000018 */
[----:B------:R-:W-:-:S08]  /*0bd0*/  DMUL R24, R22, R20 ;  /* 0x0000001416187228 */ /* 0x000fd00000000000 */
[----:B------:R-:W-:-:S08]  /*0be0*/  DFMA R26, R24, -R6, R20 ;  /* 0x80000006181a722b */ /* 0x000fd00000000014 */
[----:B------:R-:W-:Y:S01]  /*0bf0*/  DFMA R26, R22, R26, R24 ;  /* 0x0000001a161a722b */ /* 0x000fe20000000018 */
[----:B------:R-:W-:Y:S01]  /*0c00*/  IMAD.MOV.U32 R24, RZ, RZ, R3 ;  /* 0x000000ffff187224 */ /* 0x000fe200078e0003 */
[----:B------:R-:W-:-:S05]  /*0c10*/  @!P2 LOP3.LUT R24, R21, 0x7ff00000, RZ, 0xc0, !PT ;  /* 0x7ff000001518a812 */ /* 0x000fca00078ec0ff */
[----:B------:R-:W-:-:S05]  /*0c20*/  VIADD R22, R24, 0xffffffff ;  /* 0xffffffff18167836 */ /* 0x000fca0000000000 */
[----:B------:R-:W-:Y:S01]  /*0c30*/  ISETP.GT.U32.AND P0, PT, R22, 0x7feffffe, PT ;  /* 0x7feffffe1600780c */ /* 0x000fe20003f04070 */
[----:B------:R-:W-:-:S05]  /*0c40*/  VIADD R22, R29, 0xffffffff ;  /* 0xffffffff1d167836 */ /* 0x000fca0000000000 */
[----:B------:R-:W-:-:S13]  /*0c50*/  ISETP.GT.U32.OR P0, PT, R22, 0x7feffffe, P0 ;  /* 0x7feffffe1600780c */ /* 0x000fda0000704470 */
[----:B------:R-:W-:Y:S05]  /*0c60*/  @P0 BRA `(.L_x_10) ;  /* 0x00000000006c0947 */ /* 0x000fea0003800000 */
[----:B------:R-:W-:-:S04]  /*0c70*/  LOP3.LUT R22, R5, 0x7ff00000, RZ, 0xc0, !PT ;  /* 0x7ff0000005167812 */ /* 0x000fc800078ec0ff */
[CC--:B------:R-:W-:Y:S02]  /*0c80*/  VIADDMNMX R8, R3.reuse, -R22.reuse, 0xb9600000, !PT ;  /* 0xb960000003087446 */ /* 0x0c0fe40007800916 */
[----:B------:R-:W-:Y:S02]  /*0c90*/  ISETP.GE.U32.AND P0, PT, R3, R22, PT ;  /* 0x000000160300720c */ /* 0x000fe40003f06070 */
[----:B------:R-:W-:Y:S01]  /*0ca0*/  VIMNMX R3, PT, PT, R8, 0x46a00000, PT ;  /* 0x46a0000008037848 */ /* 0x000fe20003fe0100 */
[----:B------:R-:W-:Y:S01]  /*0cb0*/  IMAD.MOV.U32 R8, RZ, RZ, RZ ;  /* 0x000000ffff087224 */ /* 0x000fe200078e00ff */
[----:B------:R-:W-:-:S05]  /*0cc0*/  SEL R28, R28, 0x63400000, !P0 ;  /* 0x634000001c1c7807 */ /* 0x000fca0004000000 */
[----:B------:R-:W-:-:S04]  /*0cd0*/  IMAD.IADD R3, R3, 0x1, -R28 ;  /* 0x0000000103037824 */ /* 0x000fc800078e0a1c */
[----:B------:R-:W-:-:S06]  /*0ce0*/  VIADD R9, R3, 0x7fe00000 ;  /* 0x7fe0000003097836 */ /* 0x000fcc0000000000 */
[----:B------:R-:W-:-:S10]  /*0cf0*/  DMUL R22, R26, R8 ;  /* 0x000000081a167228 */ /* 0x000fd40000000000 */
[----:B------:R-:W-:-:S13]  /*0d00*/  FSETP.GTU.AND P0, PT, |R23|, 1.469367938527859385e-39, PT ;  /* 0x001000001700780b */ /* 0x000fda0003f0c200 */
[----:B------:R-:W-:Y:S05]  /*0d10*/  @P0 BRA `(.L_x_11) ;  /* 0x0000000000940947 */ /* 0x000fea0003800000 */
[----:B------:R-:W-:Y:S01]  /*0d20*/  DFMA R6, R26, -R6, R20 ;  /* 0x800000061a06722b */ /* 0x000fe20000000014 */
[----:B------:R-:W-:-:S09]  /*0d30*/  IMAD.MOV.U32 R8, RZ, RZ, RZ ;  /* 0x000000ffff087224 */ /* 0x000fd200078e00ff */
[C---:B------:R-:W-:Y:S02]  /*0d40*/  FSETP.NEU.AND P0, PT, R7.reuse, RZ, PT ;  /* 0x000000ff0700720b */ /* 0x040fe40003f0d000 */
[----:B------:R-:W-:-:S04]  /*0d50*/  LOP3.LUT R5, R7, 0x80000000, R5, 0x48, !PT ;  /* 0x8000000007057812 */ /* 0x000fc800078e4805 */
[----:B------:R-:W-:-:S07]  /*0d60*/  LOP3.LUT R9, R5, R9, RZ, 0xfc, !PT ;  /* 0x0000000905097212 */ /* 0x000fce00078efcff */
[----:B------:R-:W-:Y:S05]  /*0d70*/  @!P0 BRA `(.L_x_11) ;  /* 0x00000000007c8947 */ /* 0x000fea0003800000 */
[----:B------:R-:W-:Y:S01]  /*0d80*/  IMAD.MOV R7, RZ, RZ, -R3 ;  /* 0x000000ffff077224 */ /* 0x000fe200078e0a03 */
[----:B------:R-:W-:Y:S01]  /*0d90*/  DMUL.RP R8, R26, R8 ;  /* 0x000000081a087228 */ /* 0x000fe20000008000 */
[----:B------:R-:W-:Y:S01]  /*0da0*/  IMAD.MOV.U32 R6, RZ, RZ, RZ ;  /* 0x000000ffff067224 */ /* 0x000fe200078e00ff */
[----:B------:R-:W-:-:S05]  /*0db0*/  IADD3 R3, PT, PT, -R3, -0x43300000, RZ ;  /* 0xbcd0000003037810 */ /* 0x000fca0007ffe1ff */
[----:B------:R-:W-:-:S03]  /*0dc0*/  DFMA R6, R22, -R6, R26 ;  /* 0x800000061606722b */ /* 0x000fc6000000001a */
[----:B------:R-:W-:-:S07]  /*0dd0*/  LOP3.LUT R5, R9, R5, RZ, 0x3c, !PT ;  /* 0x0000000509057212 */ /* 0x000fce00078e3cff */
[----:B------:R-:W-:-:S04]  /*0de0*/  FSETP.NEU.AND P0, PT, |R7|, R3, PT ;  /* 0x000000030700720b */ /* 0x000fc80003f0d200 */
[----:B------:R-:W-:Y:S02]  /*0df0*/  FSEL R22, R8, R22, !P0 ;  /* 0x0000001608167208 */ /* 0x000fe40004000000 */
[----:B------:R-:W-:Y:S01]  /*0e00*/  FSEL R23, R5, R23, !P0 ;  /* 0x0000001705177208 */ /* 0x000fe20004000000 */
[----:B------:R-:W-:Y:S06]  /*0e10*/  BRA `(.L_x_11) ;  /* 0x0000000000547947 */ /* 0x000fec0003800000 */
.L_x_10:
[----:B------:R-:W-:-:S14]  /*0e20*/  DSETP.NAN.AND P0, PT, R8, R8, PT ;  /* 0x000000080800722a */ /* 0x000fdc0003f08000 */
[----:B------:R-:W-:Y:S05]  /*0e30*/  @P0 BRA `(.L_x_12) ;  /* 0x0000000000440947 */ /* 0x000fea0003800000 */
[----:B------:R-:W-:-:S14]  /*0e40*/  DSETP.NAN.AND P0, PT, R4, R4, PT ;  /* 0x000000040400722a */ /* 0x000fdc0003f08000 */
[----:B------:R-:W-:Y:S05]  /*0e50*/  @P0 BRA `(.L_x_13) ;  /* 0x0000000000300947 */ /* 0x000fea0003800000 */
[----:B------:R-:W-:Y:S01]  /*0e60*/  ISETP.NE.AND P0, PT, R24, R29, PT ;  /* 0x0000001d1800720c */ /* 0x000fe20003f05270 */
[----:B------:R-:W-:Y:S02]  /*0e70*/  IMAD.MOV.U32 R22, RZ, RZ, 0x0 ;  /* 0x00000000ff167424 */ /* 0x000fe400078e00ff */
[----:B------:R-:W-:-:S10]  /*0e80*/  IMAD.MOV.U32 R23, RZ, RZ, -0x80000 ;  /* 0xfff80000ff177424 */ /* 0x000fd400078e00ff */
[----:B------:R-:W-:Y:S05]  /*0e90*/  @!P0 BRA `(.L_x_11) ;  /* 0x0000000000348947 */ /* 0x000fea0003800000 */
[----:B------:R-:W-:Y:S02]  /*0ea0*/  ISETP.NE.AND P0, PT, R24, 0x7ff00000, PT ;  /* 0x7ff000001800780c */ /* 0x000fe40003f05270 */
[----:B------:R-:W-:Y:S02]  /*0eb0*/  LOP3.LUT R23, R9, 0x80000000, R5, 0x48, !PT ;  /* 0x8000000009177812 */ /* 0x000fe400078e4805 */
[----:B------:R-:W-:-:S13]  /*0ec0*/  ISETP.EQ.OR P0, PT, R29, RZ, !P0 ;  /* 0x000000ff1d00720c */ /* 0x000fda0004702670 */
[----:B------:R-:W-:Y:S01]  /*0ed0*/  @P0 LOP3.LUT R3, R23, 0x7ff00000, RZ, 0xfc, !PT ;  /* 0x7ff0000017030812 */ /* 0x000fe200078efcff */
[----:B------:R-:W-:Y:S02]  /*0ee0*/  @!P0 IMAD.MOV.U32 R22, RZ, RZ, RZ ;  /* 0x000000ffff168224 */ /* 0x000fe400078e00ff */
[----:B------:R-:W-:Y:S02]  /*0ef0*/  @P0 IMAD.MOV.U32 R22, RZ, RZ, RZ ;  /* 0x000000ffff160224 */ /* 0x000fe400078e00ff */
[----:B------:R-:W-:Y:S01]  /*0f00*/  @P0 IMAD.MOV.U32 R23, RZ, RZ, R3 ;  /* 0x000000ffff170224 */ /* 0x000fe200078e0003 */
[----:B------:R-:W-:Y:S06]  /*0f10*/  BRA `(.L_x_11) ;  /* 0x0000000000147947 */ /* 0x000fec0003800000 */
.L_x_13:
[----:B------:R-:W-:Y:S01]  /*0f20*/  LOP3.LUT R23, R5, 0x80000, RZ, 0xfc, !PT ;  /* 0x0008000005177812 */ /* 0x000fe200078efcff */
[----:B------:R-:W-:Y:S01]  /*0f30*/  IMAD.MOV.U32 R22, RZ, RZ, R4 ;  /* 0x000000ffff167224 */ /* 0x000fe200078e0004 */
[----:B------:R-:W-:Y:S06]  /*0f40*/  BRA `(.L_x_11) ;  /* 0x0000000000087947 */ /* 0x000fec0003800000 */
.L_x_12:
[----:B------:R-:W-:Y:S01]  /*0f50*/  LOP3.LUT R23, R9, 0x80000, RZ, 0xfc, !PT ;  /* 0x0008000009177812 */ /* 0x000fe200078efcff */
[----:B------:R-:W-:-:S07]  /*0f60*/  IMAD.MOV.U32 R22, RZ, RZ, R8 ;  /* 0x000000ffff167224 */ /* 0x000fce00078e0008 */
.L_x_11:
[----:B------:R-:W-:Y:S05]  /*0f70*/  BSYNC.RECONVERGENT B2 ;  /* 0x0000000000027941 */ /* 0x000fea0003800200 */
.L_x_9:
[----:B------:R-:W-:Y:S02]  /*0f80*/  IMAD.MOV.U32 R4, RZ, RZ, R0 ;  /* 0x000000ffff047224 */ /* 0x000fe400078e0000 */
[----:B------:R-:W-:-:S04]  /*0f90*/  IMAD.MOV.U32 R5, RZ, RZ, 0x0 ;  /* 0x00000000ff057424 */ /* 0x000fc800078e00ff */
[----:B------:R-:W-:Y:S05]  /*0fa0*/  RET.REL.NODEC R4 `(_Z23advection_flux_z_kernelPKdS0_Pdiiii) ;  /* 0xfffffff004147950 */ /* 0x000fea0003c3ffff */
.L_x_14:
        /* <DEDUP_REMOVED lines=13> */
.L_x_63:


//--------------------- .text._Z23advection_flux_y_kernelPKdS0_Pdiiii --------------------------
	.section	.text._Z23advection_flux_y_kernelPKdS0_Pdiiii,"ax",@progbits
	.align	128
        .global         _Z23advection_flux_y_kernelPKdS0_Pdiiii
        .type           _Z23advection_flux_y_kernelPKdS0_Pdiiii,@function
        .size           _Z23advection_flux_y_kernelPKdS0_Pdiiii,(.L_x_64 - _Z23advection_flux_y_kernelPKdS0_Pdiiii)
        .other          _Z23advection_flux_y_kernelPKdS0_Pdiiii,@"STO_CUDA_ENTRY STV_DEFAULT"
_Z23advection_flux_y_kernelPKdS0_Pdiiii:
.text._Z23advection_flux_y_kernelPKdS0_Pdiiii:
[----:B------:R-:W-:Y:S01]  /*0000*/  LDC R1, c[0x0][0x37c] ;  /* 0x0000df00ff017b82 */ /* 0x000fe20000000800 */
[----:B------:R-:W0:Y:S07]  /*0010*/  S2R R3, SR_TID.X ;  /* 0x0000000000037919 */ /* 0x000e2e0000002100 */
[----:B------:R-:W0:Y:S01]  /*0020*/  S2UR UR4, SR_CTAID.X ;  /* 0x00000000000479c3 */ /* 0x000e220000002500 */
[----:B------:R-:W1:Y:S01]  /*0030*/  LDCU.64 UR8, c[0x0][0x3a0] ;  /* 0x00007400ff0877ac */ /* 0x000e620008000a00 */
[----:B------:R-:W2:Y:S01]  /*0040*/  S2R R5, SR_TID.Y ;  /* 0x0000000000057919 */ /* 0x000ea20000002200 */
[----:B------:R-:W3:Y:S05]  /*0050*/  S2R R7, SR_TID.Z ;  /* 0x0000000000077919 */ /* 0x000eea0000002300 */
[----:B------:R-:W0:Y:S08]  /*0060*/  LDC R0, c[0x0][0x360] ;  /* 0x0000d800ff007b82 */ /* 0x000e300000000800 */
[----:B------:R-:W2:Y:S08]  /*0070*/  S2UR UR5, SR_CTAID.Y ;  /* 0x00000000000579c3 */ /* 0x000eb00000002600 */
[----:B------:R-:W2:Y:S08]  /*0080*/  LDC R2, c[0x0][0x364] ;  /* 0x0000d900ff027b82 */ /* 0x000eb00000000800 */
[----:B------:R-:W3:Y:S01]  /*0090*/  S2UR UR6, SR_CTAID.Z ;  /* 0x00000000000679c3 */ /* 0x000ee20000002700 */
[----:B0-----:R-:W-:-:S04]  /*00a0*/  IMAD R0, R0, UR4, R3 ;  /* 0x0000000400007c24 */ /* 0x001fc8000f8e0203 */
[----:B------:R-:W-:-:S03]  /*00b0*/  VIADD R0, R0, 0x1 ;  /* 0x0000000100007836 */ /* 0x000fc60000000000 */
[----:B------:R-:W3:Y:S08]  /*00c0*/  LDC R4, c[0x0][0x368] ;  /* 0x0000da00ff047b82 */ /* 0x000ef00000000800 */
        /* <DEDUP_REMOVED lines=9> */
[----:B------:R-:W1:Y:S03]  /*0160*/  LDCU.64 UR6, c[0x0][0x358] ;  /* 0x00006b00ff0677ac */ /* 0x000e660008000a00 */
[-C--:B------:R-:W-:Y:S01]  /*0170*/  IMAD R9, R2, R7.reuse, R7 ;  /* 0x0000000702097224 */ /* 0x080fe200078e0207 */
[----:B------:R-:W-:Y:S01]  /*0180*/  UIADD3 UR4, UPT, UPT, UR8, 0x2, URZ ;  /* 0x0000000208047890 */ /* 0x000fe2000fffe0ff */
[----:B------:R-:W-:Y:S01]  /*0190*/  IMAD R2, R3, R7, R0 ;  /* 0x0000000703027224 */ /* 0x000fe200078e0200 */
[----:B------:R-:W2:Y:S04]  /*01a0*/  LDC.64 R4, c[0x0][0x380] ;  /* 0x0000e000ff047b82 */ /* 0x000ea80000000a00 */
[----:B------:R-:W-:-:S04]  /*01b0*/  IMAD R2, R9, UR4, R2 ;  /* 0x0000000409027c24 */ /* 0x000fc8000f8e0202 */
[----:B0-----:R-:W-:-:S06]  /*01c0*/  IMAD.WIDE R18, R2, 0x8, R18 ;  /* 0x0000000802127825 */ /* 0x001fcc00078e0212 */
[----:B-1----:R-:W3:Y:S01]  /*01d0*/  LDG.E.64.CONSTANT R18, desc[UR6][R18.64] ;  /* 0x0000000612127981 */ /* 0x002ee2000c1e9b00 */
[C---:B------:R-:W-:Y:S01]  /*01e0*/  IMAD R6, R3.reuse, R7, R7 ;  /* 0x0000000703067224 */ /* 0x040fe200078e0207 */
[C---:B------:R-:W-:Y:S02]  /*01f0*/  ISETP.GE.U32.AND P1, PT, R3.reuse, UR8, PT ;  /* 0x0000000803007c0c */ /* 0x040fe4000bf26070 */
[----:B------:R-:W-:Y:S01]  /*0200*/  ISETP.NE.AND P0, PT, R3, RZ, PT ;  /* 0x000000ff0300720c */ /* 0x000fe20003f05270 */
[C---:B------:R-:W-:Y:S01]  /*0210*/  IMAD R11, R7.reuse, -0x2, R6 ;  /* 0xfffffffe070b7824 */ /* 0x040fe200078e0206 */
[----:B------:R-:W-:-:S03]  /*0220*/  SEL R10, R7, RZ, !P1 ;  /* 0x000000ff070a7207 */ /* 0x000fc60004800000 */
[----:B------:R-:W-:Y:S02]  /*0230*/  IMAD.IADD R0, R0, 0x1, R11 ;  /* 0x0000000100007824 */ /* 0x000fe400078e020b */
[----:B------:R-:W-:Y:S02]  /*0240*/  IMAD.IADD R11, R7, 0x1, R2 ;  /* 0x00000001070b7824 */ /* 0x000fe400078e0202 */
[----:B------:R-:W-:Y:S02]  /*0250*/  IMAD R3, R9, UR4, R0 ;  /* 0x0000000409037c24 */ /* 0x000fe4000f8e0200 */
[C-C-:B--2---:R-:W-:Y:S01]  /*0260*/  IMAD.WIDE R6, R2.reuse, 0x8, R4.reuse ;  /* 0x0000000802067825 */ /* 0x144fe200078e0204 */
[----:B------:R-:W0:Y:S03]  /*0270*/  LDC R0, c[0x0][0x398] ;  /* 0x0000e600ff007b82 */ /* 0x000e260000000800 */
[----:B------:R-:W-:Y:S01]  /*0280*/  IMAD.WIDE R8, R11, 0x8, R4 ;  /* 0x000000080b087825 */ /* 0x000fe200078e0204 */
[----:B------:R-:W2:Y:S01]  /*0290*/  LDG.E.64.CONSTANT R16, desc[UR6][R6.64] ;  /* 0x0000000606107981 */ /* 0x000ea2000c1e9b00 */
[----:B------:R-:W-:-:S02]  /*02a0*/  SEL R3, R2, R3, !P0 ;  /* 0x0000000302037207 */ /* 0x000fc40004000000 */
[----:B------:R-:W-:Y:S01]  /*02b0*/  IMAD.IADD R11, R11, 0x1, R10 ;  /* 0x000000010b0b7824 */ /* 0x000fe200078e020a */
[----:B------:R-:W2:Y:S03]  /*02c0*/  LDG.E.64.CONSTANT R14, desc[UR6][R8.64] ;  /* 0x00000006080e7981 */ /* 0x000ea6000c1e9b00 */
        /* <DEDUP_REMOVED lines=15> */
[----:B------:R-:W-:Y:S01]  /*03c0*/  CS2R R10, SRZ ;  /* 0x00000000000a7805 */ /* 0x000fe2000001ff00 */
[----:B---3--:R-:W-:-:S10]  /*03d0*/  DADD R6, R4, -R6 ;  /* 0x0000000004067229 */ /* 0x008fd40000000806 */
        /* <DEDUP_REMOVED lines=21> */
[----:B------:R-:W-:Y:S05]  /*0530*/  CALL.REL.NOINC `($__internal_1_$__cuda_sm20_div_rn_f64_full) ;  /* 0x0000000400307944 */ /* 0x000fea0003c00000 */
[----:B------:R-:W-:Y:S02]  /*0540*/  IMAD.MOV.U32 R4, RZ, RZ, R22 ;  /* 0x000000ffff047224 */ /* 0x000fe400078e0016 */
[----:B------:R-:W-:-:S07]  /*0550*/  IMAD.MOV.U32 R5, RZ, RZ, R23 ;  /* 0x000000ffff057224 */ /* 0x000fce00078e0017 */
.L_x_18:
[----:B------:R-:W-:Y:S05]  /*0560*/  BSYNC.RECONVERGENT B1 ;  /* 0x0000000000017941 */ /* 0x000fea0003800200 */
.L_x_17:
        /* <DEDUP_REMOVED lines=30> */
.L_x_19:
        /* <DEDUP_REMOVED lines=31> */
.L_x_20:
[----:B------:R-:W-:Y:S05]  /*0940*/  BSYNC.RECONVERGENT B1 ;  /* 0x0000000000017941 */ /* 0x000fea0003800200 */
.L_x_16:
[----:B------:R-:W-:Y:S05]  /*0950*/  BSYNC.RECONVERGENT B0 ;  /* 0x0000000000007941 */ /* 0x000fea0003800200 */
.L_x_15:
        /* <DEDUP_REMOVED lines=10> */
        .weak           $__internal_1_$__cuda_sm20_div_rn_f64_full
        .type           $__internal_1_$__cuda_sm20_div_rn_f64_full,@function
        .size           $__internal_1_$__cuda_sm20_div_rn_f64_full,(.L_x_64 - $__internal_1_$__cuda_sm20_div_rn_f64_full)
$__internal_1_$__cuda_sm20_div_rn_f64_full:
        /* <DEDUP_REMOVED lines=66> */
.L_x_22:
        /* <DEDUP_REMOVED lines=16> */
.L_x_25:
[----:B------:R-:W-:Y:S01]  /*0f20*/  LOP3.LUT R23, R5, 0x80000, RZ, 0xfc, !PT ;  /* 0x0008000005177812 */ /* 0x000fe200078efcff */
[----:B------:R-:W-:Y:S01]  /*0f30*/  IMAD.MOV.U32 R22, RZ, RZ, R4 ;  /* 0x000000ffff167224 */ /* 0x000fe200078e0004 */
[----:B------:R-:W-:Y:S06]  /*0f40*/  BRA `(.L_x_23) ;  /* 0x0000000000087947 */ /* 0x000fec0003800000 */
.L_x_24:
[----:B------:R-:W-:Y:S01]  /*0f50*/  LOP3.LUT R23, R9, 0x80000, RZ, 0xfc, !PT ;  /* 0x0008000009177812 */ /* 0x000fe200078efcff */
[----:B------:R-:W-:-:S07]  /*0f60*/  IMAD.MOV.U32 R22, RZ, RZ, R8 ;  /* 0x000000ffff167224 */ /* 0x000fce00078e0008 */
.L_x_23:
[----:B------:R-:W-:Y:S05]  /*0f70*/  BSYNC.RECONVERGENT B2 ;  /* 0x0000000000027941 */ /* 0x000fea0003800200 */
.L_x_21:
[----:B------:R-:W-:Y:S02]  /*0f80*/  IMAD.MOV.U32 R4, RZ, RZ, R0 ;  /* 0x000000ffff047224 */ /* 0x000fe400078e0000 */
[----:B------:R-:W-:-:S04]  /*0f90*/  IMAD.MOV.U32 R5, RZ, RZ, 0x0 ;  /* 0x00000000ff057424 */ /* 0x000fc800078e00ff */
[----:B------:R-:W-:Y:S05]  /*0fa0*/  RET.REL.NODEC R4 `(_Z23advection_flux_y_kernelPKdS0_Pdiiii) ;  /* 0xfffffff004147950 */ /* 0x000fea0003c3ffff */
.L_x_26:
        /* <DEDUP_REMOVED lines=13> */
.L_x_64:


//--------------------- .text._Z23advection_flux_x_kernelPKdS0_Pdiiii --------------------------
	.section	.text._Z23advection_flux_x_kernelPKdS0_Pdiiii,"ax",@progbits
	.align	128
        .global         _Z23advection_flux_x_kernelPKdS0_Pdiiii
        .type           _Z23advection_flux_x_kernelPKdS0_Pdiiii,@function
        .size           _Z23advection_flux_x_kernelPKdS0_Pdiiii,(.L_x_65 - _Z23advection_flux_x_kernelPKdS0_Pdiiii)
        .other          _Z23advection_flux_x_kernelPKdS0_Pdiiii,@"STO_CUDA_ENTRY STV_DEFAULT"
_Z23advection_flux_x_kernelPKdS0_Pdiiii:
.text._Z23advection_flux_x_kernelPKdS0_Pdiiii:
[----:B------:R-:W-:Y:S01]  /*0000*/  LDC R1, c[0x0][0x37c] ;  /* 0x0000df00ff017b82 */ /* 0x000fe20000000800 */
[----:B------:R-:W0:Y:S07]  /*0010*/  S2R R4, SR_TID.Z ;  /* 0x0000000000047919 */ /* 0x000e2e0000002300 */
[----:B------:R-:W1:Y:S01]  /*0020*/  LDC R0, c[0x0][0x360] ;  /* 0x0000d800ff007b82 */ /* 0x000e620000000800 */
[----:B------:R-:W2:Y:S01]  /*0030*/  LDCU.64 UR4, c[0x0][0x3a0] ;  /* 0x00007400ff0477ac */ /* 0x000ea20008000a00 */
[----:B------:R-:W3:Y:S01]  /*0040*/  S2R R7, SR_TID.Y ;  /* 0x0000000000077919 */ /* 0x000ee20000002200 */
[----:B------:R-:W1:Y:S05]  /*0050*/  S2R R5, SR_TID.X ;  /* 0x0000000000057919 */ /* 0x000e6a0000002100 */
[----:B------:R-:W3:Y:S08]  /*0060*/  LDC R2, c[0x0][0x364] ;  /* 0x0000d900ff027b82 */ /* 0x000ef00000000800 */
[----:B------:R-:W0:Y:S08]  /*0070*/  S2UR UR8, SR_CTAID.Z ;  /* 0x00000000000879c3 */ /* 0x000e300000002700 */
[----:B------:R-:W0:Y:S08]  /*0080*/  LDC R3, c[0x0][0x368] ;  /* 0x0000da00ff037b82 */ /* 0x000e300000000800 */
[----:B------:R-:W3:Y:S08]  /*0090*/  S2UR UR7, SR_CTAID.Y ;  /* 0x00000000000779c3 */ /* 0x000ef00000002600 */
[----:B------:R-:W1:Y:S08]  /*00a0*/  S2UR UR6, SR_CTAID.X ;  /* 0x00000000000679c3 */ /* 0x000e700000002500 */
[----:B------:R-:W4:Y:S01]  /*00b0*/  LDC R9, c[0x0][0x39c] ;  /* 0x0000e700ff097b82 */ /* 0x000f220000000800 */
[----:B0-----:R-:W-:-:S05]  /*00c0*/  IMAD R3, R3, UR8, R4 ;  /* 0x0000000803037c24 */ /* 0x001fca000f8e0204 */
[----:B--2---:R-:W-:Y:S01]  /*00d0*/  ISETP.GE.AND P0, PT, R3, UR5, PT ;  /* 0x0000000503007c0c */ /* 0x004fe2000bf06270 */
[----:B---3--:R-:W-:-:S05]  /*00e0*/  IMAD R2, R2, UR7, R7 ;  /* 0x0000000702027c24 */ /* 0x008fca000f8e0207 */
[----:B------:R-:W-:Y:S01]  /*00f0*/  ISETP.GE.OR P0, PT, R2, UR4, P0 ;  /* 0x0000000402007c0c */ /* 0x000fe20008706670 */
[----:B-1----:R-:W-:-:S05]  /*0100*/  IMAD R0, R0, UR6, R5 ;  /* 0x0000000600007c24 */ /* 0x002fca000f8e0205 */
[----:B----4-:R-:W-:-:S13]  /*0110*/  ISETP.GT.OR P0, PT, R0, R9, P0 ;  /* 0x000000090000720c */ /* 0x010fda0000704670 */
[----:B------:R-:W-:Y:S05]  /*0120*/  @P0 EXIT ;  /* 0x000000000000094d */ /* 0x000fea0003800000 */
[----:B------:R-:W0:Y:S01]  /*0130*/  LDC.64 R18, c[0x0][0x388] ;  /* 0x0000e200ff127b82 */ /* 0x000e220000000a00 */
[----:B------:R-:W-:Y:S01]  /*0140*/  VIADD R4, R9, 0x2 ;  /* 0x0000000209047836 */ /* 0x000fe20000000000 */
[----:B------:R-:W1:Y:S03]  /*0150*/  LDCU.64 UR6, c[0x0][0x358] ;  /* 0x00006b00ff0677ac */ /* 0x000e660008000a00 */
[-CC-:B------:R-:W-:Y:S01]  /*0160*/  IMAD R5, R2, R4.reuse, R4.reuse ;  /* 0x0000000402057224 */ /* 0x180fe200078e0204 */
[----:B------:R-:W-:Y:S01]  /*0170*/  UIADD3 UR4, UPT, UPT, UR4, 0x2, URZ ;  /* 0x0000000204047890 */ /* 0x000fe2000fffe0ff */
[----:B------:R-:W-:Y:S01]  /*0180*/  IMAD R3, R3, R4, R4 ;  /* 0x0000000403037224 */ /* 0x000fe200078e0204 */
[----:B------:R-:W2:Y:S01]  /*0190*/  LDC.64 R6, c[0x0][0x380] ;  /* 0x0000e000ff067b82 */ /* 0x000ea20000000a00 */
[----:B------:R-:W-:-:S04]  /*01a0*/  IMAD.IADD R2, R0, 0x1, R5 ;  /* 0x0000000100027824 */ /* 0x000fc800078e0205 */
[----:B------:R-:W-:-:S04]  /*01b0*/  IMAD R2, R3, UR4, R2 ;  /* 0x0000000403027c24 */ /* 0x000fc8000f8e0202 */
[----:B0-----:R-:W-:-:S06]  /*01c0*/  IMAD.WIDE R18, R2, 0x8, R18 ;  /* 0x0000000802127825 */ /* 0x001fcc00078e0212 */
[----:B-1----:R-:W3:Y:S01]  /*01d0*/  LDG.E.64.CONSTANT R18, desc[UR6][R18.64] ;  /* 0x0000000612127981 */ /* 0x002ee2000c1e9b00 */
[----:B------:R-:W-:Y:S01]  /*01e0*/  ISETP.GT.AND P0, PT, R0, RZ, PT ;  /* 0x000000ff0000720c */ /* 0x000fe20003f04270 */
[----:B--2---:R-:W-:Y:S01]  /*01f0*/  IMAD.WIDE R4, R2, 0x8, R6 ;  /* 0x0000000802047825 */ /* 0x004fe200078e0206 */
[----:B------:R-:W-:Y:S02]  /*0200*/  ISETP.GE.AND P1, PT, R0, R9, PT ;  /* 0x000000090000720c */ /* 0x000fe40003f26270 */
[----:B------:R-:W0:Y:S01]  /*0210*/  LDC R0, c[0x0][0x398] ;  /* 0x0000e600ff007b82 */ /* 0x000e220000000800 */
[C---:B------:R-:W-:Y:S01]  /*0220*/  VIADD R9, R2.reuse, 0xffffffff ;  /* 0xffffffff02097836 */ /* 0x040fe20000000000 */
[----:B------:R-:W2:Y:S01]  /*0230*/  LDG.E.64.CONSTANT R16, desc[UR6][R4.64+0x8] ;  /* 0x0000080604107981 */ /* 0x000ea2000c1e9b00 */
[----:B------:R-:W-:-:S03]  /*0240*/  VIADD R3, R2, 0x2 ;  /* 0x0000000202037836 */ /* 0x000fc60000000000 */
[----:B------:R-:W2:Y:S03]  /*0250*/  LDG.E.64.CONSTANT R14, desc[UR6][R4.64] ;  /* 0x00000006040e7981 */ /* 0x000ea6000c1e9b00 */
[----:B------:R-:W-:Y:S02]  /*0260*/  @!P0 IMAD.MOV R9, RZ, RZ, R2 ;  /* 0x000000ffff098224 */ /* 0x000fe400078e0202 */
[----:B------:R-:W-:Y:S01]  /*0270*/  @P1 VIADD R3, R2, 0x1 ;  /* 0x0000000102031836 */ /* 0x000fe20000000000 */
[----:B------:R-:W-:Y:S01]  /*0280*/  IADD3 R11, P1, PT, R4, 0x8, RZ ;  /* 0x00000008040b7810 */ /* 0x000fe20007f3e0ff */
[----:B------:R-:W-:-:S04]  /*0290*/  IMAD.WIDE R8, R9, 0x8, R6 ;  /* 0x0000000809087825 */ /* 0x000fc800078e0206 */
[----:B------:R-:W-:-:S04]  /*02a0*/  IMAD.WIDE R6, R3, 0x8, R6 ;  /* 0x0000000803067825 */ /* 0x000fc800078e0206 */
[----:B------:R-:W-:Y:S01]  /*02b0*/  IMAD.X R3, RZ, RZ, R5, P1 ;  /* 0x000000ffff037224 */ /* 0x000fe200008e0605 */
        /* <DEDUP_REMOVED lines=36> */
[----:B------:R-:W-:Y:S05]  /*0500*/  CALL.REL.NOINC `($__internal_2_$__cuda_sm20_div_rn_f64_full) ;  /* 0x0000000400307944 */ /* 0x000fea0003c00000 */
[----:B------:R-:W-:Y:S02]  /*0510*/  IMAD.MOV.U32 R4, RZ, RZ, R22 ;  /* 0x000000ffff047224 */ /* 0x000fe400078e0016 */
[----:B------:R-:W-:-:S07]  /*0520*/  IMAD.MOV.U32 R5, RZ, RZ, R23 ;  /* 0x000000ffff057224 */ /* 0x000fce00078e0017 */
.L_x_30:
[----:B------:R-:W-:Y:S05]  /*0530*/  BSYNC.RECONVERGENT B1 ;  /* 0x0000000000017941 */ /* 0x000fea0003800200 */
.L_x_29:
        /* <DEDUP_REMOVED lines=30> */
.L_x_31:
        /* <DEDUP_REMOVED lines=31> */
.L_x_32:
[----:B------:R-:W-:Y:S05]  /*0910*/  BSYNC.RECONVERGENT B1 ;  /* 0x0000000000017941 */ /* 0x000fea0003800200 */
.L_x_28:
[----:B------:R-:W-:Y:S05]  /*0920*/  BSYNC.RECONVERGENT B0 ;  /* 0x0000000000007941 */ /* 0x000fea0003800200 */
.L_x_27:
        /* <DEDUP_REMOVED lines=10> */
        .weak           $__internal_2_$__cuda_sm20_div_rn_f64_full
        .type           $__internal_2_$__cuda_sm20_div_rn_f64_full,@function
        .size           $__internal_2_$__cuda_sm20_div_rn_f64_full,(.L_x_65 - $__internal_2_$__cuda_sm20_div_rn_f64_full)
$__internal_2_$__cuda_sm20_div_rn_f64_full:
        /* <DEDUP_REMOVED lines=66> */
.L_x_34:
        /* <DEDUP_REMOVED lines=16> */
.L_x_37:
[----:B------:R-:W-:Y:S01]  /*0ef0*/  LOP3.LUT R23, R5, 0x80000, RZ, 0xfc, !PT ;  /* 0x0008000005177812 */ /* 0x000fe200078efcff */
[----:B------:R-:W-:Y:S01]  /*0f00*/  IMAD.MOV.U32 R22, RZ, RZ, R4 ;  /* 0x000000ffff167224 */ /* 0x000fe200078e0004 */
[----:B------:R-:W-:Y:S06]  /*0f10*/  BRA `(.L_x_35) ;  /* 0x0000000000087947 */ /* 0x000fec0003800000 */
.L_x_36:
[----:B------:R-:W-:Y:S01]  /*0f20*/  LOP3.LUT R23, R9, 0x80000, RZ, 0xfc, !PT ;  /* 0x0008000009177812 */ /* 0x000fe200078efcff */
[----:B------:R-:W-:-:S07]  /*0f30*/  IMAD.MOV.U32 R22, RZ, RZ, R8 ;  /* 0x000000ffff167224 */ /* 0x000fce00078e0008 */
.L_x_35:
[----:B------:R-:W-:Y:S05]  /*0f40*/  BSYNC.RECONVERGENT B2 ;  /* 0x0000000000027941 */ /* 0x000fea0003800200 */
.L_x_33:
[----:B------:R-:W-:Y:S02]  /*0f50*/  IMAD.MOV.U32 R4, RZ, RZ, R0 ;  /* 0x000000ffff047224 */ /* 0x000fe400078e0000 */
[----:B------:R-:W-:-:S04]  /*0f60*/  IMAD.MOV.U32 R5, RZ, RZ, 0x0 ;  /* 0x00000000ff057424 */ /* 0x000fc800078e00ff */
[----:B------:R-:W-:Y:S05]  /*0f70*/  RET.REL.NODEC R4 `(_Z23advection_flux_x_kernelPKdS0_Pdiiii) ;  /* 0xfffffff004207950 */ /* 0x000fea0003c3ffff */
.L_x_38:
        /* <DEDUP_REMOVED lines=16> */
.L_x_65:


//--------------------- .text._Z22velocity_flux_z_kernelPKdS0_S0_S0_S0_S0_S0_S0_S0_S0_S0_S0_S0_S0_S0_Pdiii --------------------------
	.section	.text._Z22velocity_flux_z_kernelPKdS0_S0_S0_S0_S0_S0_S0_S0_S0_S0_S0_S0_S0_S0_Pdiii,"ax",@progbits
	.align	128
        .global         _Z22velocity_flux_z_kernelPKdS0_S0_S0_S0_S0_S0_S0_S0_S0_S0_S0_S0_S0_S0_Pdiii
        .type           _Z22velocity_flux_z_kernelPKdS0_S0_S0_S0_S0_S0_S0_S0_S0_S0_S0_S0_S0_S0_Pdiii,@function
        .size           _Z22velocity_flux_z_kernelPKdS0_S0_S0_S0_S0_S0_S0_S0_S0_S0_S0_S0_S0_S0_Pdiii,(.L_x_66 - _Z22velocity_flux_z_kernelPKdS0_S0_S0_S0_S0_S0_S0_S0_S0_S0_S0_S0_S0_S0_Pdiii)
        .other          _Z22velocity_flux_z_kernelPKdS0_S0_S0_S0_S0_S0_S0_S0_S0_S0_S0_S0_S0_S0_Pdiii,@"STO_CUDA_ENTRY STV_DEFAULT"
_Z22velocity_flux_z_kernelPKdS0_S0_S0_S0_S0_S0_S0_S0_S0_S0_S0_S0_S0_S0_Pdiii:
.text._Z22velocity_flux_z_kernelPKdS0_S0_S0_S0_S0_S0_S0_S0_S0_S0_S0_S0_S0_S0_Pdiii:
[----:B------:R-:W-:Y:S01]  /*0000*/  LDC R1, c[0x0][0x37c] ;  /* 0x0000df00ff017b82 */ /* 0x000fe20000000800 */
[----:B------:R-:W0:Y:S07]  /*0010*/  S2R R0, SR_TID.X ;  /* 0x0000000000007919 */ /* 0x000e2e0000002100 */
[----:B------:R-:W0:Y:S01]  /*0020*/  LDC R49, c[0x0][0x360] ;  /* 0x0000d800ff317b82 */ /* 0x000e220000000800 */
[----:B------:R-:W1:Y:S01]  /*0030*/  LDCU UR7, c[0x0][0x408] ;  /* 0x00008100ff0777ac */ /* 0x000e620008000800 */
[----:B------:R-:W2:Y:S01]  /*0040*/  S2R R2, SR_TID.Z ;  /* 0x0000000000027919 */ /* 0x000ea20000002300 */
[----:B------:R-:W3:Y:S05]  /*0050*/  S2R R5, SR_TID.Y ;  /* 0x0000000000057919 */ /* 0x000eea0000002200 */
[----:B------:R-:W3:Y:S08]  /*0060*/  LDC R28, c[0x0][0x364] ;  /* 0x0000d900ff1c7b82 */ /* 0x000ef00000000800 */
[----:B------:R-:W0:Y:S08]  /*0070*/  S2UR UR4, SR_CTAID.X ;  /* 0x00000000000479c3 */ /* 0x000e300000002500 */
[----:B------:R-:W2:Y:S08]  /*0080*/  S2UR UR6, SR_CTAID.Z ;  /* 0x00000000000679c3 */ /* 0x000eb00000002700 */
[----:B------:R-:W2:Y:S08]  /*0090*/  LDC R51, c[0x0][0x368] ;  /* 0x0000da00ff337b82 */ /* 0x000eb00000000800 */
[----:B------:R-:W3:Y:S01]  /*00a0*/  S2UR UR5, SR_CTAID.Y ;  /* 0x00000000000579c3 */ /* 0x000ee20000002600 */
[----:B0-----:R-:W-:-:S04]  /*00b0*/  IMAD R49, R49, UR4, R0 ;  /* 0x0000000431317c24 */ /* 0x001fc8000f8e0200 */
[----:B------:R-:W-:-:S03]  /*00c0*/  VIADD R3, R49, 0x1 ;  /* 0x0000000131037836 */ /* 0x000fc60000000000 */
[----:B------:R-:W0:Y:S01]  /*00d0*/  LDC.64 R6, c[0x0][0x400] ;  /* 0x00010000ff067b82 */ /* 0x000e220000000a00 */
[----:B--2---:R-:W-:-:S05]  /*00e0*/  IMAD R51, R51, UR6, R2 ;  /* 0x0000000633337c24 */ /* 0x004fca000f8e0202 */
[----:B-1----:R-:W-:Y:S01]  /*00f0*/  ISETP.GT.AND P0, PT, R51, UR7, PT ;  /* 0x0000000733007c0c */ /* 0x002fe2000bf04270 */
[----:B---3--:R-:W-:-:S03]  /*0100*/  IMAD R28, R28, UR5, R5 ;  /* 0x000000051c1c7c24 */ /* 0x008fc6000f8e0205 */
[----:B0-----:R-:W-:-:S04]  /*0110*/  ISETP.GT.OR P0, PT, R3, R6, P0 ;  /* 0x000000060300720c */ /* 0x001fc80000704670 */
[----:B------:R-:W-:-:S13]  /*0120*/  ISETP.GE.OR P0, PT, R28, R7, P0 ;  /* 0x000000071c00720c */ /* 0x000fda0000706670 */
[----:B------:R-:W-:Y:S05]  /*0130*/  @P0 EXIT ;  /* 0x000000000000094d */ /* 0x000fea0003800000 */
[----:B------:R-:W0:Y:S01]  /*0140*/  LDC.64 R30, c[0x0][0x398] ;  /* 0x0000e600ff1e7b82 */ /* 0x000e220000000a00 */
[----:B------:R-:W-:Y:S01]  /*0150*/  VIADD R5, R6, 0x2 ;  /* 0x0000000206057836 */ /* 0x000fe20000000000 */
[----:B------:R-:W-:Y:S01]  /*0160*/  IADD3 R40, PT, PT, R7, 0x2, RZ ;  /* 0x0000000207287810 */ /* 0x000fe20007ffe0ff */
[----:B------:R-:W1:Y:S02]  /*0170*/  LDCU.64 UR4, c[0x0][0x358] ;  /* 0x00006b00ff0477ac */ /* 0x000e640008000a00 */
[-C--:B------:R-:W-:Y:S02]  /*0180*/  IMAD R4, R28, R5.reuse, R3 ;  /* 0x000000051c047224 */ /* 0x080fe400078e0203 */
[----:B------:R-:W-:Y:S01]  /*0190*/  IMAD R40, R40, R5, RZ ;  /* 0x0000000528287224 */ /* 0x000fe200078e02ff */
[----:B------:R-:W2:Y:S01]  /*01a0*/  LDC.64 R36, c[0x0][0x388] ;  /* 0x0000e200ff247b82 */ /* 0x000ea20000000a00 */
[----:B------:R-:W-:-:S04]  /*01b0*/  IMAD.IADD R0, R5, 0x1, R4 ;  /* 0x0000000105007824 */ /* 0x000fc800078e0204 */
[----:B------:R-:W-:-:S03]  /*01c0*/  IMAD R0, R51, R40, R0 ;  /* 0x0000002833007224 */ /* 0x000fc600078e0200 */
[----:B------:R-:W3:Y:S01]  /*01d0*/  LDC.64 R22, c[0x0][0x380] ;  /* 0x0000e000ff167b82 */ /* 0x000ee20000000a00 */
[----:B0-----:R-:W-:-:S07]  /*01e0*/  IMAD.WIDE R30, R0, 0x8, R30 ;  /* 0x00000008001e7825 */ /* 0x001fce00078e021e */
[----:B------:R-:W0:Y:S01]  /*01f0*/  LDC.64 R34, c[0x0][0x3b0] ;  /* 0x0000ec00ff227b82 */ /* 0x000e220000000a00 */
[----:B------:R-:W-:Y:S02]  /*0200*/  IMAD.WIDE R2, R40, 0x8, R30 ;  /* 0x0000000828027825 */ /* 0x000fe400078e021e */
[----:B-1----:R-:W4:Y:S05]  /*0210*/  LDG.E.64.CONSTANT R30, desc[UR4][R30.64] ;  /* 0x000000041e1e7981 */ /* 0x002f2a000c1e9b00 */
[----:B------:R-:W1:Y:S01]  /*0220*/  LDC.64 R42, c[0x0][0x3b8] ;  /* 0x0000ee00ff2a7b82 */ /* 0x000e620000000a00 */
[----:B------:R-:W4:Y:S01]  /*0230*/  LDG.E.64.CONSTANT R2, desc[UR4][R2.64] ;  /* 0x0000000402027981 */ /* 0x000f22000c1e9b00 */
[----:B------:R-:W-:-:S02]  /*0240*/  IMAD R21, R51, R40, R4 ;  /* 0x0000002833157224 */ /* 0x000fc400078e0204 */
[----:B---3--:R-:W-:-:S04]  /*0250*/  IMAD.WIDE R22, R0, 0x8, R22 ;  /* 0x0000000800167825 */ /* 0x008fc800078e0216 */
[----:B------:R-:W3:Y:S01]  /*0260*/  LDC.64 R16, c[0x0][0x3c8] ;  /* 0x0000f200ff107b82 */ /* 0x000ee20000000a00 */
[----:B--2---:R-:W-:Y:S01]  /*0270*/  IMAD.WIDE R38, R21, 0x8, R36 ;  /* 0x0000000815267825 */ /* 0x004fe200078e0224 */
[----:B------:R-:W2:Y:S03]  /*0280*/  LDG.E.64.CONSTANT R6, desc[UR4][R22.64+-0x8] ;  /* 0xfffff80416067981 */ /* 0x000ea6000c1e9b00 */
[----:B------:R-:W-:-:S03]  /*0290*/  IMAD.WIDE R44, R40, 0x8, R22 ;  /* 0x00000008282c7825 */ /* 0x000fc600078e0216 */
[----:B------:R-:W3:Y:S01]  /*02a0*/  LDC.64 R18, c[0x0][0x3c0] ;  /* 0x0000f000ff127b82 */ /* 0x000ee20000000a00 */
[----:B------:R-:W2:Y:S01]  /*02b0*/  LDG.E.64.CONSTANT R12, desc[UR4][R22.64] ;  /* 0x00000004160c7981 */ /* 0x000ea2000c1e9b00 */
[----:B------:R-:W-:-:S03]  /*02c0*/  IMAD.WIDE R4, R40, 0x8, R38 ;  /* 0x0000000828047825 */ /* 0x000fc600078e0226 */
[----:B------:R-:W2:Y:S01]  /*02d0*/  LDG.E.64.CONSTANT R38, desc[UR4][R38.64] ;  /* 0x0000000426267981 */ /* 0x000ea2000c1e9b00 */
[----:B------:R-:W-:-:S03]  /*02e0*/  IMAD.WIDE R36, R0, 0x8, R36 ;  /* 0x0000000800247825 */ /* 0x000fc600078e0224 */
[----:B------:R-:W2:Y:S01]  /*02f0*/  LDG.E.64.CONSTANT R4, desc[UR4][R4.64] ;  /* 0x0000000404047981 */ /* 0x000ea2000c1e9b00 */
[----:B0-----:R-:W-:-:S03]  /*0300*/  IMAD.WIDE R24, R21, 0x8, R34 ;  /* 0x0000000815187825 */ /* 0x001fc600078e0222 */
[----:B------:R-:W2:Y:S01]  /*0310*/  LDG.E.64.CONSTANT R8, desc[UR4][R44.64+-0x8] ;  /* 0xfffff8042c087981 */ /* 0x000ea2000c1e9b00 */
[----:B------:R-:W-:-:S03]  /*0320*/  IMAD.WIDE R10, R40, 0x8, R36 ;  /* 0x00000008280a7825 */ /* 0x000fc600078e0224 */
[----:B------:R-:W2:Y:S01]  /*0330*/  LDG.E.64.CONSTANT R24, desc[UR4][R24.64] ;  /* 0x0000000418187981 */ /* 0x000ea2000c1e9b00 */
[----:B-1----:R-:W-:-:S03]  /*0340*/  IMAD.WIDE R42, R0, 0x8, R42 ;  /* 0x00000008002a7825 */ /* 0x002fc600078e022a */
[----:B------:R-:W2:Y:S04]  /*0350*/  LDG.E.64.CONSTANT R36, desc[UR4][R36.64] ;  /* 0x0000000424247981 */ /* 0x000ea8000c1e9b00 */
[----:B------:R-:W2:Y:S01]  /*0360*/  LDG.E.64.CONSTANT R32, desc[UR4][R42.64+-0x8] ;  /* 0xfffff8042a207981 */ /* 0x000ea2000c1e9b00 */
[----:B------:R-:W-:-:S03]  /*0370*/  IMAD.WIDE R34, R0, 0x8, R34 ;  /* 0x0000000800227825 */ /* 0x000fc600078e0222 */
[----:B------:R-:W2:Y:S04]  /*0380*/  LDG.E.64.CONSTANT R10, desc[UR4][R10.64] ;  /* 0x000000040a0a7981 */ /* 0x000ea8000c1e9b00 */
[----:B------:R-:W2:Y:S01]  /*0390*/  LDG.E.64.CONSTANT R14, desc[UR4][R44.64] ;  /* 0x000000042c0e7981 */ /* 0x000ea2000c1e9b00 */
[----:B---3--:R-:W-:-:S03]  /*03a0*/  IMAD.WIDE R20, R21, 0x8, R16 ;  /* 0x0000000815147825 */ /* 0x008fc600078e0210 */
[----:B------:R-:W3:Y:S01]  /*03b0*/  LDG.E.64.CONSTANT R34, desc[UR4][R34.64] ;  /* 0x0000000422227981 */ /* 0x000ee2000c1e9b00 */
[----:B------:R-:W-:-:S03]  /*03c0*/  IMAD.WIDE R52, R0, 0x8, R16 ;  /* 0x0000000800347825 */ /* 0x000fc600078e0210 */
[----:B------:R0:W3:Y:S01]  /*03d0*/  LDG.E.64.CONSTANT R26, desc[UR4][R42.64] ;  /* 0x000000042a1a7981 */ /* 0x0000e2000c1e9b00 */
[----:B------:R-:W-:-:S03]  /*03e0*/  IMAD.WIDE R46, R0, 0x8, R18 ;  /* 0x00000008002e7825 */ /* 0x000fc600078e0212 */
[----:B------:R1:W5:Y:S04]  /*03f0*/  LDG.E.64.CONSTANT R16, desc[UR4][R20.64] ;  /* 0x0000000414107981 */ /* 0x000368000c1e9b00 */
[----:B------:R1:W5:Y:S04]  /*0400*/  LDG.E.64.CONSTANT R18, desc[UR4][R52.64] ;  /* 0x0000000434127981 */ /* 0x000368000c1e9b00 */
[----:B------:R1:W5:Y:S04]  /*0410*/  LDG.E.64.CONSTANT R22, desc[UR4][R46.64+-0x8] ;  /* 0xfffff8042e167981 */ /* 0x000368000c1e9b00 */
[----:B------:R1:W5:Y:S01]  /*0420*/  LDG.E.64.CONSTANT R20, desc[UR4][R46.64] ;  /* 0x000000042e147981 */ /* 0x000362000c1e9b00 */
[----:B------:R-:W-:Y:S01]  /*0430*/  BSSY.RECONVERGENT B0, `(.L_x_39) ;  /* 0x000001c000007945 */ /* 0x000fe20003800200 */
[----:B------:R-:W-:Y:S01]  /*0440*/  IMAD.IADD R41, R40, 0x1, R0 ;  /* 0x0000000128297824 */ /* 0x000fe200078e0200 */
[----:B----4-:R-:W-:-:S06]  /*0450*/  DADD R30, R30, R2 ;  /* 0x000000001e1e7229 */ /* 0x010fcc0000000002 */
[----:B------:R-:W0:Y:S01]  /*0460*/  MUFU.RCP64H R3, R31 ;  /* 0x0000001f00037308 */ /* 0x000e220000001800 */
[----:B------:R-:W-:-:S06]  /*0470*/  MOV R2, 0x1 ;  /* 0x0000000100027802 */ /* 0x000fcc0000000f00 */
[----:B0-----:R-:W-:-:S08]  /*0480*/  DFMA R42, -R30, R2, 1 ;  /* 0x3ff000001e2a742b */ /* 0x001fd00000000102 */
[----:B------:R-:W-:-:S08]  /*0490*/  DFMA R42, R42, R42, R42 ;  /* 0x0000002a2a2a722b */ /* 0x000fd0000000002a */
[----:B------:R-:W-:-:S08]  /*04a0*/  DFMA R42, R2, R42, R2 ;  /* 0x0000002a022a722b */ /* 0x000fd00000000002 */
[----:B------:R-:W-:-:S08]  /*04b0*/  DFMA R2, -R30, R42, 1 ;  /* 0x3ff000001e02742b */ /* 0x000fd0000000012a */
[----:B------:R-:W-:-:S08]  /*04c0*/  DFMA R2, R42, R2, R42 ;  /* 0x000000022a02722b */ /* 0x000fd0000000002a */
[----:B------:R-:W-:-:S08]  /*04d0*/  DMUL R42, R2, 2 ;  /* 0x40000000022a7828 */ /* 0x000fd00000000000 */
[----:B------:R-:W-:-:S08]  /*04e0*/  DFMA R44, -R30, R42, 2 ;  /* 0x400000001e2c742b */ /* 0x000fd0000000012a */
[----:B------:R-:W-:Y:S02]  /*04f0*/  DFMA R2, R2, R44, R42 ;  /* 0x0000002c0202722b */ /* 0x000fe4000000002a */
[----:B--2---:R-:W-:Y:S02]  /*0500*/  DADD R42, R38, R4 ;  /* 0x00000000262a7229 */ /* 0x004fe40000000004 */
[----:B------:R-:W-:-:S06]  /*0510*/  DADD R44, R6, R8 ;  /* 0x00000000062c7229 */ /* 0x000fcc0000000008 */
[----:B------:R-:W-:Y:S01]  /*0520*/  FFMA R29, RZ, R31, R3 ;  /* 0x0000001fff1d7223 */ /* 0x000fe20000000003 */
[----:B------:R-:W-:-:S04]  /*0530*/  DMUL R24, R42, R24 ;  /* 0x000000182a187228 */ /* 0x000fc80000000000 */
[----:B------:R-:W-:Y:S01]  /*0540*/  FSETP.GT.AND P0, PT, |R29|, 1.469367938527859385e-39, PT ;  /* 0x001000001d00780b */ /* 0x000fe20003f04200 */
[----:B------:R-:W-:Y:S02]  /*0550*/  DMUL R44, R44, R32 ;  /* 0x000000202c2c7228 */ /* 0x000fe40000000000 */
[----:B------:R-:W-:Y:S02]  /*0560*/  DADD R42, R36, R10 ;  /* 0x00000000242a7229 */ /* 0x000fe4000000000a */
[----:B------:R-:W-:-:S06]  /*0570*/  DADD R32, R12, R14 ;  /* 0x000000000c207229 */ /* 0x000fcc000000000e */
[----:B---3--:R-:W-:Y:S02]  /*0580*/  DFMA R24, R42, R34, R24 ;  /* 0x000000222a18722b */ /* 0x008fe40000000018 */
[----:B------:R-:W-:Y:S01]  /*0590*/  DFMA R26, R32, R26, R44 ;  /* 0x0000001a201a722b */ /* 0x000fe2000000002c */
[----:B-1----:R-:W-:Y:S10]  /*05a0*/  @P0 BRA `(.L_x_40) ;  /* 0x0000000000100947 */ /* 0x002ff40003800000 */
[----:B------:R-:W-:-:S07]  /*05b0*/  MOV R40, 0x5d0 ;  /* 0x000005d000287802 */ /* 0x000fce0000000f00 */
[----:B-----5:R-:W-:Y:S05]  /*05c0*/  CALL.REL.NOINC `($__internal_3_$__cuda_sm20_div_rn_f64_full) ;  /* 0x0000000000f07944 */ /* 0x020fea0003c00000 */
[----:B------:R-:W-:Y:S01]  /*05d0*/  MOV R2, R44 ;  /* 0x0000002c00027202 */ /* 0x000fe20000000f00 */
[----:B------:R-:W-:-:S07]  /*05e0*/  IMAD.MOV.U32 R3, RZ, RZ, R45 ;  /* 0x000000ffff037224 */ /* 0x000fce00078e002d */
.L_x_40:
[----:B------:R-:W-:Y:S05]  /*05f0*/  BSYNC.RECONVERGENT B0 ;  /* 0x0000000000007941 */ /* 0x000fea0003800200 */
.L_x_39:
[----:B------:R-:W0:Y:S08]  /*0600*/  LDC.64 R32, c[0x0][0x3d8] ;  /* 0x0000f600ff207b82 */ /* 0x000e300000000a00 */
[----:B------:R-:W1:Y:S08]  /*0610*/  LDC.64 R30, c[0x0][0x3d0] ;  /* 0x0000f400ff1e7b82 */ /* 0x000e700000000a00 */
[----:B------:R-:W2:Y:S01]  /*0620*/  LDC.64 R44, c[0x0][0x3a8] ;  /* 0x0000ea00ff2c7b82 */ /* 0x000ea20000000a00 */
[----:B0-----:R-:W-:-:S07]  /*0630*/  IMAD.WIDE.U32 R28, R28, 0x8, R32 ;  /* 0x000000081c1c7825 */ /* 0x001fce00078e0020 */
[----:B------:R-:W0:Y:S01]  /*0640*/  LDC.64 R46, c[0x0][0x3a0] ;  /* 0x0000e800ff2e7b82 */ /* 0x000e220000000a00 */
[----:B------:R-:W3:Y:S01]  /*0650*/  LDG.E.64.CONSTANT R28, desc[UR4][R28.64+0x8] ;  /* 0x000008041c1c7981 */ /* 0x000ee2000c1e9b00 */
[----:B-1----:R-:W-:-:S06]  /*0660*/  IMAD.WIDE R30, R49, 0x8, R30 ;  /* 0x00000008311e7825 */ /* 0x002fcc00078e021e */
[----:B------:R-:W1:Y:S01]  /*0670*/  LDC.64 R32, c[0x0][0x3e8] ;  /* 0x0000fa00ff207b82 */ /* 0x000e620000000a00 */
[----:B------:R-:W4:Y:S01]  /*0680*/  LDG.E.64.CONSTANT R30, desc[UR4][R30.64+0x8] ;  /* 0x000008041e1e7981 */ /* 0x000f22000c1e9b00 */
[----:B------:R-:W-:-:S06]  /*0690*/  DADD R36, R36, -R38 ;  /* 0x0000000024247229 */ /* 0x000fcc0000000826 */
[----:B------:R-:W1:Y:S01]  /*06a0*/  LDC.64 R34, c[0x0][0x3e0] ;  /* 0x0000f800ff227b82 */ /* 0x000e620000000a00 */
[----:B--2---:R-:W-:-:S04]  /*06b0*/  IMAD.WIDE R38, R0, 0x8, R44 ;  /* 0x0000000800267825 */ /* 0x004fc800078e022c */
[C---:B------:R-:W-:Y:S02]  /*06c0*/  IMAD.WIDE R44, R41.reuse, 0x8, R44 ;  /* 0x00000008292c7825 */ /* 0x040fe400078e022c */
[----:B------:R-:W2:Y:S01]  /*06d0*/  LDG.E.64.CONSTANT R38, desc[UR4][R38.64] ;  /* 0x0000000426267981 */ /* 0x000ea2000c1e9b00 */
[----:B------:R-:W1:Y:S01]  /*06e0*/  LDC.64 R42, c[0x0][0x3f0] ;  /* 0x0000fc00ff2a7b82 */ /* 0x000e620000000a00 */
[--C-:B0-----:R-:W-:Y:S02]  /*06f0*/  IMAD.WIDE R40, R41, 0x8, R46.reuse ;  /* 0x0000000829287825 */ /* 0x101fe400078e022e */
[----:B------:R-:W2:Y:S02]  /*0700*/  LDG.E.64.CONSTANT R44, desc[UR4][R44.64] ;  /* 0x000000042c2c7981 */ /* 0x000ea4000c1e9b00 */
[----:B------:R-:W-:Y:S02]  /*0710*/  IMAD.WIDE R46, R0, 0x8, R46 ;  /* 0x00000008002e7825 */ /* 0x000fe400078e022e */
[----:B------:R-:W2:Y:S04]  /*0720*/  LDG.E.64.CONSTANT R40, desc[UR4][R40.64] ;  /* 0x0000000428287981 */ /* 0x000ea8000c1e9b00 */
[----:B------:R-:W2:Y:S01]  /*0730*/  LDG.E.64.CONSTANT R46, desc[UR4][R46.64] ;  /* 0x000000042e2e7981 */ /* 0x000ea2000c1e9b00 */
[----:B-1----:R-:W-:-:S04]  /*0740*/  IMAD.WIDE.U32 R32, R51, 0x8, R32 ;  /* 0x0000000833207825 */ /* 0x002fc800078e0020 */
[----:B------:R-:W-:Y:S01]  /*0750*/  IMAD.WIDE.U32 R34, R51, 0x8, R34 ;  /* 0x0000000833227825 */ /* 0x000fe200078e0022 */
[----:B------:R-:W2:Y:S04]  /*0760*/  LDG.E.64.CONSTANT R52, desc[UR4][R32.64+0x8] ;  /* 0x0000080420347981 */ /* 0x000ea8000c1e9b00 */
[----:B------:R-:W2:Y:S04]  /*0770*/  LDG.E.64.CONSTANT R50, desc[UR4][R32.64] ;  /* 0x0000000420327981 */ /* 0x000ea8000c1e9b00 */
[----:B------:R-:W2:Y:S01]  /*0780*/  LDG.E.64.CONSTANT R34, desc[UR4][R34.64] ;  /* 0x0000000422227981 */ /* 0x000ea2000c1e9b00 */
[----:B------:R-:W-:-:S06]  /*0790*/  IMAD.WIDE R42, R49, 0x8, R42 ;  /* 0x00000008312a7825 */ /* 0x000fcc00078e022a */
[----:B------:R-:W2:Y:S01]  /*07a0*/  LDG.E.64.CONSTANT R42, desc[UR4][R42.64+0x8] ;  /* 0x000008042a2a7981 */ /* 0x000ea2000c1e9b00 */
[----:B------:R-:W-:Y:S02]  /*07b0*/  DADD R4, R10, -R4 ;  /* 0x000000000a047229 */ /* 0x000fe40000000804 */
[----:B------:R-:W-:Y:S02]  /*07c0*/  DADD R6, R12, -R6 ;  /* 0x000000000c067229 */ /* 0x000fe40000000806 */
[----:B------:R-:W-:Y:S01]  /*07d0*/  DADD R8, R14, -R8 ;  /* 0x000000000e087229 */ /* 0x000fe20000000808 */
[----:B------:R-:W-:Y:S01]  /*07e0*/  UMOV UR6, 0x55555555 ;  /* 0x5555555500067882 */ /* 0x000fe20000000000 */
[----:B------:R-:W-:Y:S01]  /*07f0*/  UMOV UR7, 0x3ff55555 ;  /* 0x3ff5555500077882 */ /* 0x000fe20000000000 */
[----:B-----5:R-:W-:Y:S02]  /*0800*/  DADD R16, R18, -R16 ;  /* 0x0000000012107229 */ /* 0x020fe40000000810 */
[----:B------:R-:W-:-:S02]  /*0810*/  DADD R20, R20, -R22 ;  /* 0x0000000014147229 */ /* 0x000fc40000000816 */
[----:B------:R-:W-:Y:S02]  /*0820*/  DADD R24, -R26, R24 ;  /* 0x000000001a187229 */ /* 0x000fe40000000118 */
[----:B---3--:R-:W-:Y:S02]  /*0830*/  DMUL R36, R28, R36 ;  /* 0x000000241c247228 */ /* 0x008fe40000000000 */
[----:B------:R-:W-:-:S06]  /*0840*/  DMUL R4, R4, R28 ;  /* 0x0000001c04047228 */ /* 0x000fcc0000000000 */
[----:B----4-:R-:W-:Y:S02]  /*0850*/  DFMA R6, R30, R6, R36 ;  /* 0x000000061e06722b */ /* 0x010fe40000000024 */
[----:B------:R-:W-:-:S06]  /*0860*/  DFMA R4, R8, R30, R4 ;  /* 0x0000001e0804722b */ /* 0x000fcc0000000004 */
[----:B------:R-:W-:Y:S02]  /*0870*/  DADD R6, R6, R6 ;  /* 0x0000000006067229 */ /* 0x000fe40000000006 */
[----:B------:R-:W-:-:S06]  /*0880*/  DADD R4, R4, R4 ;  /* 0x0000000004047229 */ /* 0x000fcc0000000004 */
[----:B--2---:R-:W-:Y:S02]  /*0890*/  DFMA R6, R38, UR6, -R6 ;  /* 0x0000000626067c2b */ /* 0x004fe40008000806 */
[----:B------:R-:W-:Y:S02]  /*08a0*/  DMUL R16, R28, R16 ;  /* 0x000000101c107228 */ /* 0x000fe40000000000 */
[----:B------:R-:W-:-:S04]  /*08b0*/  DFMA R4, R44, UR6, -R4 ;  /* 0x000000062c047c2b */ /* 0x000fc80008000804 */
[----:B------:R-:W-:Y:S02]  /*08c0*/  DMUL R6, R46, R6 ;  /* 0x000000062e067228 */ /* 0x000fe40000000000 */
[----:B------:R-:W-:-:S06]  /*08d0*/  DFMA R16, R30, R20, R16 ;  /* 0x000000141e10722b */ /* 0x000fcc0000000010 */
[----:B------:R-:W-:Y:S02]  /*08e0*/  DFMA R4, R40, R4, -R6 ;  /* 0x000000042804722b */ /* 0x000fe40000000806 */
[----:B------:R-:W-:Y:S01]  /*08f0*/  DADD R50, R50, R52 ;  /* 0x0000000032327229 */ /* 0x000fe20000000034 */
[----:B------:R-:W0:Y:S05]  /*0900*/  LDC.64 R6, c[0x0][0x3f8] ;  /* 0x0000fe00ff067b82 */ /* 0x000e2a0000000a00 */
[----:B------:R-:W-:Y:S02]  /*0910*/  DFMA R4, R34, R4, R16 ;  /* 0x000000042204722b */ /* 0x000fe40000000010 */
[----:B------:R-:W-:-:S02]  /*0920*/  DMUL R50, R50, 0.5 ;  /* 0x3fe0000032327828 */ /* 0x000fc40000000000 */
[----:B------:R-:W-:-:S06]  /*0930*/  DFMA R24, R24, 0.25, -R42 ;  /* 0x3fd000001818782b */ /* 0x000fcc000000082a */
[----:B------:R-:W-:-:S08]  /*0940*/  DFMA R4, R42, R50, -R4 ;  /* 0x000000322a04722b */ /* 0x000fd00000000804 */
[----:B------:R-:W-:Y:S01]  /*0950*/  DFMA R4, R4, R2, R24 ;  /* 0x000000020404722b */ /* 0x000fe20000000018 */
[----:B0-----:R-:W-:-:S06]  /*0960*/  IMAD.WIDE R2, R0, 0x8, R6 ;  /* 0x0000000800027825 */ /* 0x001fcc00078e0206 */
[----:B------:R-:W-:Y:S01]  /*0970*/  STG.E.64 desc[UR4][R2.64], R4 ;  /* 0x0000000402007986 */ /* 0x000fe2000c101b04 */
[----:B------:R-:W-:Y:S05]  /*0980*/  EXIT ;  /* 0x000000000000794d */ /* 0x000fea0003800000 */
        .weak           $__internal_3_$__cuda_sm20_div_rn_f64_full
        .type           $__internal_3_$__cuda_sm20_div_rn_f64_full,@function
        .size           $__internal_3_$__cuda_sm20_div_rn_f64_full,(.L_x_66 - $__internal_3_$__cuda_sm20_div_rn_f64_full)
$__internal_3_$__cuda_sm20_div_rn_f64_full:
[C---:B------:R-:W-:Y:S01]  /*0990*/  FSETP.GEU.AND P0, PT, |R31|.reuse, 1.469367938527859385e-39, PT ;  /* 0x001000001f00780b */ /* 0x040fe20003f0e200 */
[----:B------:R-:W-:Y:S01]  /*09a0*/  IMAD.MOV.U32 R35, RZ, RZ, R31 ;  /* 0x000000ffff237224 */ /* 0x000fe200078e001f */
[C---:B------:R-:W-:Y:S01]  /*09b0*/  LOP3.LUT R2, R31.reuse, 0x800fffff, RZ, 0xc0, !PT ;  /* 0x800fffff1f027812 */ /* 0x040fe200078ec0ff */
[----:B------:R-:W-:Y:S01]  /*09c0*/  IMAD.MOV.U32 R32, RZ, RZ, 0x1 ;  /* 0x00000001ff207424 */ /* 0x000fe200078e00ff */
[-C--:B------:R-:W-:Y:S01]  /*09d0*/  MOV R34, R30.reuse ;  /* 0x0000001e00227202 */ /* 0x080fe20000000f00 */
[----:B------:R-:W-:Y:S01]  /*09e0*/  BSSY.RECONVERGENT B1, `(.L_x_41) ;  /* 0x0000048000017945 */ /* 0x000fe20003800200 */
[----:B------:R-:W-:Y:S02]  /*09f0*/  LOP3.LUT R3, R2, 0x3ff00000, RZ, 0xfc, !PT ;  /* 0x3ff0000002037812 */ /* 0x000fe400078efcff */
[----:B------:R-:W-:Y:S02]  /*0a00*/  MOV R2, R30 ;  /* 0x0000001e00027202 */ /* 0x000fe40000000f00 */
[----:B------:R-:W-:-:S02]  /*0a10*/  LOP3.LUT R46, R31, 0x7ff00000, RZ, 0xc0, !PT ;  /* 0x7ff000001f2e7812 */ /* 0x000fc400078ec0ff */
[----:B------:R-:W-:Y:S01]  /*0a20*/  MOV R29, 0x1ca00000 ;  /* 0x1ca00000001d7802 */ /* 0x000fe20000000f00 */
[----:B------:R-:W-:Y:S01]  /*0a30*/  @!P0 DMUL R2, R34, 8.98846567431157953865e+307 ;  /* 0x7fe0000022028828 */ /* 0x000fe20000000000 */
[----:B------:R-:W-:-:S05]  /*0a40*/  ISETP.LE.U32.AND P1, PT, R46, 0x40000000, PT ;  /* 0x400000002e00780c */ /* 0x000fca0003f23070 */
[----:B------:R-:W0:Y:S04]  /*0a50*/  MUFU.RCP64H R33, R3 ;  /* 0x0000000300217308 */ /* 0x000e280000001800 */
[----:B------:R-:W-:-:S04]  /*0a60*/  @!P0 LOP3.LUT R46, R3, 0x7ff00000, RZ, 0xc0, !PT ;  /* 0x7ff00000032e8812 */ /* 0x000fc800078ec0ff */
[----:B------:R-:W-:Y:S01]  /*0a70*/  IADD3 R47, PT, PT, R46, -0x1, RZ ;  /* 0xffffffff2e2f7810 */ /* 0x000fe20007ffe0ff */
[----:B0-----:R-:W-:-:S08]  /*0a80*/  DFMA R42, R32, -R2, 1 ;  /* 0x3ff00000202a742b */ /* 0x001fd00000000802 */
[----:B------:R-:W-:-:S08]  /*0a90*/  DFMA R42, R42, R42, R42 ;  /* 0x0000002a2a2a722b */ /* 0x000fd0000000002a */
[----:B------:R-:W-:-:S08]  /*0aa0*/  DFMA R32, R32, R42, R32 ;  /* 0x0000002a2020722b */ /* 0x000fd00000000020 */
[----:B------:R-:W-:-:S08]  /*0ab0*/  DFMA R42, R32, -R2, 1 ;  /* 0x3ff00000202a742b */ /* 0x000fd00000000802 */
[----:B------:R-:W-:Y:S01]  /*0ac0*/  DFMA R30, R32, R42, R32 ;  /* 0x0000002a201e722b */ /* 0x000fe20000000020 */
[----:B------:R-:W-:Y:S01]  /*0ad0*/  SEL R33, R29, 0x63400000, !P1 ;  /* 0x634000001d217807 */ /* 0x000fe20004800000 */
[----:B------:R-:W-:Y:S01]  /*0ae0*/  IMAD.MOV.U32 R29, RZ, RZ, 0x40000000 ;  /* 0x40000000ff1d7424 */ /* 0x000fe200078e00ff */
[----:B------:R-:W-:-:S03]  /*0af0*/  MOV R32, RZ ;  /* 0x000000ff00207202 */ /* 0x000fc60000000f00 */
[----:B------:R-:W-:-:S03]  /*0b00*/  VIADD R44, R29, 0xffffffff ;  /* 0xffffffff1d2c7836 */ /* 0x000fc60000000000 */
[----:B------:R-:W-:Y:S02]  /*0b10*/  DMUL R42, R30, R32 ;  /* 0x000000201e2a7228 */ /* 0x000fe40000000000 */
[----:B------:R-:W-:-:S04]  /*0b20*/  ISETP.GT.U32.AND P0, PT, R44, 0x7feffffe, PT ;  /* 0x7feffffe2c00780c */ /* 0x000fc80003f04070 */
[----:B------:R-:W-:Y:S02]  /*0b30*/  ISETP.GT.U32.OR P0, PT, R47, 0x7feffffe, P0 ;  /* 0x7feffffe2f00780c */ /* 0x000fe40000704470 */
[----:B------:R-:W-:-:S08]  /*0b40*/  DFMA R44, R42, -R2, R32 ;  /* 0x800000022a2c722b */ /* 0x000fd00000000020 */
[----:B------:R-:W-:-:S03]  /*0b50*/  DFMA R30, R30, R44, R42 ;  /* 0x0000002c1e1e722b */ /* 0x000fc6000000002a */
[----:B------:R-:W-:Y:S08]  /*0b60*/  @P0 BRA `(.L_x_42) ;  /* 0x0000000000780947 */ /* 0x000ff00003800000 */
[----:B------:R-:W-:Y:S01]  /*0b70*/  LOP3.LUT R43, R35, 0x7ff00000, RZ, 0xc0, !PT ;  /* 0x7ff00000232b7812 */ /* 0x000fe200078ec0ff */
[----:B------:R-:W-:-:S03]  /*0b80*/  IMAD.MOV.U32 R29, RZ, RZ, 0x40000000 ;  /* 0x40000000ff1d7424 */ /* 0x000fc600078e00ff */
[C---:B------:R-:W-:Y:S02]  /*0b90*/  IADD3 R42, PT, PT, -R43.reuse, RZ, RZ ;  /* 0x000000ff2b2a7210 */ /* 0x040fe40007ffe1ff */
[----:B------:R-:W-:Y:S01]  /*0ba0*/  ISETP.LE.U32.AND P0, PT, R43, 0x40000000, PT ;  /* 0x400000002b00780c */ /* 0x000fe20003f03070 */
[----:B------:R-:W-:Y:S01]  /*0bb0*/  IMAD.MOV.U32 R43, RZ, RZ, 0x1ca00000 ;  /* 0x1ca00000ff2b7424 */ /* 0x000fe200078e00ff */
[----:B------:R-:W-:-:S04]  /*0bc0*/  VIADDMNMX R29, R42, R29, 0xb9600000, !PT ;  /* 0xb96000002a1d7446 */ /* 0x000fc8000780011d */
[----:B------:R-:W-:Y:S02]  /*0bd0*/  SEL R42, R43, 0x63400000, !P0 ;  /* 0x634000002b2a7807 */ /* 0x000fe40004000000 */
[----:B------:R-:W-:-:S04]  /*0be0*/  VIMNMX R29, PT, PT, R29, 0x46a00000, PT ;  /* 0x46a000001d1d7848 */ /* 0x000fc80003fe0100 */
[----:B------:R-:W-:Y:S02]  /*0bf0*/  IADD3 R29, PT, PT, R29, -R42, RZ ;  /* 0x8000002a1d1d7210 */ /* 0x000fe40007ffe0ff */
[----:B------:R-:W-:-:S03]  /*0c00*/  MOV R42, RZ ;  /* 0x000000ff002a7202 */ /* 0x000fc60000000f00 */
        /* <DEDUP_REMOVED lines=10> */
[C---:B------:R-:W-:Y:S01]  /*0cb0*/  IADD3 R3, PT, PT, -R29.reuse, RZ, RZ ;  /* 0x000000ff1d037210 */ /* 0x040fe20007ffe1ff */
[----:B------:R-:W-:Y:S01]  /*0cc0*/  IMAD.MOV.U32 R2, RZ, RZ, RZ ;  /* 0x000000ffff027224 */ /* 0x000fe200078e00ff */
[----:B------:R-:W-:-:S05]  /*0cd0*/  IADD3 R29, PT, PT, -R29, -0x43300000, RZ ;  /* 0xbcd000001d1d7810 */ /* 0x000fca0007ffe1ff */
[----:B------:R-:W-:Y:S02]  /*0ce0*/  DFMA R2, R44, -R2, R30 ;  /* 0x800000022c02722b */ /* 0x000fe4000000001e */
[----:B------:R-:W-:-:S08]  /*0cf0*/  DMUL.RP R30, R30, R42 ;  /* 0x0000002a1e1e7228 */ /* 0x000fd00000008000 */
[----:B------:R-:W-:Y:S02]  /*0d00*/  FSETP.NEU.AND P0, PT, |R3|, R29, PT ;  /* 0x0000001d0300720b */ /* 0x000fe40003f0d200 */
[----:B------:R-:W-:Y:S02]  /*0d10*/  LOP3.LUT R35, R31, R35, RZ, 0x3c, !PT ;  /* 0x000000231f237212 */ /* 0x000fe400078e3cff */
[----:B------:R-:W-:Y:S02]  /*0d20*/  FSEL R44, R30, R44, !P0 ;  /* 0x0000002c1e2c7208 */ /* 0x000fe40004000000 */
[----:B------:R-:W-:Y:S01]  /*0d30*/  FSEL R45, R35, R45, !P0 ;  /* 0x0000002d232d7208 */ /* 0x000fe20004000000 */
[----:B------:R-:W-:Y:S06]  /*0d40*/  BRA `(.L_x_43) ;  /* 0x0000000000447947 */ /* 0x000fec0003800000 */
.L_x_42:
[----:B------:R-:W-:-:S14]  /*0d50*/  DSETP.NAN.AND P0, PT, R34, R34, PT ;  /* 0x000000222200722a */ /* 0x000fdc0003f08000 */
[----:B------:R-:W-:Y:S05]  /*0d60*/  @P0 BRA `(.L_x_44) ;  /* 0x0000000000340947 */ /* 0x000fea0003800000 */
[----:B------:R-:W-:Y:S01]  /*0d70*/  ISETP.NE.AND P0, PT, R29, R46, PT ;  /* 0x0000002e1d00720c */ /* 0x000fe20003f05270 */
[----:B------:R-:W-:Y:S01]  /*0d80*/  IMAD.MOV.U32 R45, RZ, RZ, -0x80000 ;  /* 0xfff80000ff2d7424 */ /* 0x000fe200078e00ff */
[----:B------:R-:W-:-:S11]  /*0d90*/  MOV R44, 0x0 ;  /* 0x00000000002c7802 */ /* 0x000fd60000000f00 */
[----:B------:R-:W-:Y:S05]  /*0da0*/  @!P0 BRA `(.L_x_43) ;  /* 0x00000000002c8947 */ /* 0x000fea0003800000 */
[----:B------:R-:W-:Y:S02]  /*0db0*/  ISETP.NE.AND P0, PT, R29, 0x7ff00000, PT ;  /* 0x7ff000001d00780c */ /* 0x000fe40003f05270 */
[----:B------:R-:W-:Y:S02]  /*0dc0*/  LOP3.LUT R34, R35, 0x40000000, RZ, 0x3c, !PT ;  /* 0x4000000023227812 */ /* 0x000fe400078e3cff */
[----:B------:R-:W-:Y:S02]  /*0dd0*/  ISETP.EQ.OR P0, PT, R46, RZ, !P0 ;  /* 0x000000ff2e00720c */ /* 0x000fe40004702670 */
[----:B------:R-:W-:-:S11]  /*0de0*/  LOP3.LUT R45, R34, 0x80000000, RZ, 0xc0, !PT ;  /* 0x80000000222d7812 */ /* 0x000fd600078ec0ff */
[----:B------:R-:W-:Y:S02]  /*0df0*/  @P0 LOP3.LUT R2, R45, 0x7ff00000, RZ, 0xfc, !PT ;  /* 0x7ff000002d020812 */ /* 0x000fe400078efcff */
[----:B------:R-:W-:Y:S01]  /*0e00*/  @!P0 MOV R44, RZ ;  /* 0x000000ff002c8202 */ /* 0x000fe20000000f00 */
[----:B------:R-:W-:Y:S01]  /*0e10*/  @P0 IMAD.MOV.U32 R44, RZ, RZ, RZ ;  /* 0x000000ffff2c0224 */ /* 0x000fe200078e00ff */
[----:B------:R-:W-:Y:S01]  /*0e20*/  @P0 MOV R45, R2 ;  /* 0x00000002002d0202 */ /* 0x000fe20000000f00 */
[----:B------:R-:W-:Y:S06]  /*0e30*/  BRA `(.L_x_43) ;  /* 0x0000000000087947 */ /* 0x000fec0003800000 */
.L_x_44:
[----:B------:R-:W-:Y:S01]  /*0e40*/  LOP3.LUT R45, R35, 0x80000, RZ, 0xfc, !PT ;  /* 0x00080000232d7812 */ /* 0x000fe200078efcff */
[----:B------:R-:W-:-:S07]  /*0e50*/  IMAD.MOV.U32 R44, RZ, RZ, R34 ;  /* 0x000000ffff2c7224 */ /* 0x000fce00078e0022 */
.L_x_43:
[----:B------:R-:W-:Y:S05]  /*0e60*/  BSYNC.RECONVERGENT B1 ;  /* 0x0000000000017941 */ /* 0x000fea0003800200 */
.L_x_41:
[----:B------:R-:W-:Y:S01]  /*0e70*/  MOV R2, R40 ;  /* 0x0000002800027202 */ /* 0x000fe20000000f00 */
[----:B------:R-:W-:-:S04]  /*0e80*/  IMAD.MOV.U32 R3, RZ, RZ, 0x0 ;  /* 0x00000000ff037424 */ /* 0x000fc800078e00ff */
[----:B------:R-:W-:Y:S05]  /*0e90*/  RET.REL.NODEC R2 `(_Z22velocity_flux_z_kernelPKdS0_S0_S0_S0_S0_S0_S0_S0_S0_S0_S0_S0_S0_S0_Pdiii) ;  /* 0xfffffff002587950 */ /* 0x000fea0003c3ffff */
.L_x_45:
        /* <DEDUP_REMOVED lines=14> */
.L_x_66:


//--------------------- .text._Z22velocity_flux_y_kernelPKdS0_S0_S0_S0_S0_S0_S0_S0_S0_S0_S0_S0_S0_S0_Pdiii --------------------------
	.section	.text._Z22velocity_flux_y_kernelPKdS0_S0_S0_S0_S0_S0_S0_S0_S0_S0_S0_S0_S0_S0_Pdiii,"ax",@progbits
	.align	128
        .global         _Z22velocity_flux_y_kernelPKdS0_S0_S0_S0_S0_S0_S0_S0_S0_S0_S0_S0_S0_S0_Pdiii
        .type           _Z22velocity_flux_y_kernelPKdS0_S0_S0_S0_S0_S0_S0_S0_S0_S0_S0_S0_S0_S0_Pdiii,@function
        .size           _Z22velocity_flux_y_kernelPKdS0_S0_S0_S0_S0_S0_S0_S0_S0_S0_S0_S0_S0_S0_Pdiii,(.L_x_67 - _Z22velocity_flux_y_kernelPKdS0_S0_S0_S0_S0_S0_S0_S0_S0_S0_S0_S0_S0_S0_Pdiii)
        .other          _Z22velocity_flux_y_kernelPKdS0_S0_S0_S0_S0_S0_S0_S0_S0_S0_S0_S0_S0_S0_Pdiii,@"STO_CUDA_ENTRY STV_DEFAULT"
_Z22velocity_flux_y_kernelPKdS0_S0_S0_S0_S0_S0_S0_S0_S0_S0_S0_S0_S0_S0_Pdiii:
.text._Z22velocity_flux_y_kernelPKdS0_S0_S0_S0_S0_S0_S0_S0_S0_S0_S0_S0_S0_S0_Pdiii:
[----:B------:R-:W-:Y:S01]  /*0000*/  LDC R1, c[0x0][0x37c] ;  /* 0x0000df00ff017b82 */ /* 0x000fe20000000800 */
[----:B------:R-:W0:Y:S07]  /*0010*/  S2R R0, SR_TID.X ;  /* 0x0000000000007919 */ /* 0x000e2e0000002100 */
[----:B------:R-:W0:Y:S01]  /*0020*/  LDC R5, c[0x0][0x360] ;  /* 0x0000d800ff057b82 */ /* 0x000e220000000800 */
[----:B------:R-:W1:Y:S01]  /*0030*/  LDCU UR7, c[0x0][0x408] ;  /* 0x00008100ff0777ac */ /* 0x000e620008000800 */
[----:B------:R-:W2:Y:S01]  /*0040*/  S2R R3, SR_TID.Y ;  /* 0x0000000000037919 */ /* 0x000ea20000002200 */
[----:B------:R-:W3:Y:S05]  /*0050*/  S2R R7, SR_TID.Z ;  /* 0x0000000000077919 */ /* 0x000eea0000002300 */
[----:B------:R-:W0:Y:S08]  /*0060*/  S2UR UR4, SR_CTAID.X ;  /* 0x00000000000479c3 */ /* 0x000e300000002500 */
[----:B------:R-:W2:Y:S08]  /*0070*/  S2UR UR5, SR_CTAID.Y ;  /* 0x00000000000579c3 */ /* 0x000eb00000002600 */
[----:B------:R-:W2:Y:S08]  /*0080*/  LDC R50, c[0x0][0x364] ;  /* 0x0000d900ff327b82 */ /* 0x000eb00000000800 */
[----:B------:R-:W4:Y:S01]  /*0090*/  LDC.64 R8, c[0x0][0x400] ;  /* 0x00010000ff087b82 */ /* 0x000f220000000a00 */
[----:B0-----:R-:W-:-:S07]  /*00a0*/  IMAD R5, R5, UR4, R0 ;  /* 0x0000000405057c24 */ /* 0x001fce000f8e0200 */
[----:B------:R-:W3:Y:S08]  /*00b0*/  S2UR UR6, SR_CTAID.Z ;  /* 0x00000000000679c3 */ /* 0x000ef00000002700 */
[----:B------:R-:W3:Y:S01]  /*00c0*/  LDC R4, c[0x0][0x368] ;  /* 0x0000da00ff047b82 */ /* 0x000ee20000000800 */
[----:B--2---:R-:W-:Y:S02]  /*00d0*/  IMAD R50, R50, UR5, R3 ;  /* 0x0000000532327c24 */ /* 0x004fe4000f8e0203 */
[----:B------:R-:W-:-:S03]  /*00e0*/  VIADD R3, R5, 0x1 ;  /* 0x0000000105037836 */ /* 0x000fc60000000000 */
[----:B----4-:R-:W-:-:S04]  /*00f0*/  ISETP.GT.AND P0, PT, R50, R9, PT ;  /* 0x000000093200720c */ /* 0x010fc80003f04270 */
[----:B------:R-:W-:Y:S01]  /*0100*/  ISETP.GT.OR P0, PT, R3, R8, P0 ;  /* 0x000000080300720c */ /* 0x000fe20000704670 */
[----:B---3--:R-:W-:-:S05]  /*0110*/  IMAD R4, R4, UR6, R7 ;  /* 0x0000000604047c24 */ /* 0x008fca000f8e0207 */
[----:B-1----:R-:W-:-:S13]  /*0120*/  ISETP.GE.OR P0, PT, R4, UR7, P0 ;  /* 0x0000000704007c0c */ /* 0x002fda0008706670 */
[----:B------:R-:W-:Y:S05]  /*0130*/  @P0 EXIT ;  /* 0x000000000000094d */ /* 0x000fea0003800000 */
[----:B------:R-:W0:Y:S01]  /*0140*/  LDC.64 R12, c[0x0][0x398] ;  /* 0x0000e600ff0c7b82 */ /* 0x000e220000000a00 */
[----:B------:R-:W-:Y:S01]  /*0150*/  IADD3 R0, PT, PT, R9, 0x2, RZ ;  /* 0x0000000209007810 */ /* 0x000fe20007ffe0ff */
[----:B------:R-:W-:Y:S01]  /*0160*/  VIADD R23, R8, 0x2 ;  /* 0x0000000208177836 */ /* 0x000fe20000000000 */
[----:B------:R-:W1:Y:S03]  /*0170*/  LDCU.64 UR4, c[0x0][0x358] ;  /* 0x00006b00ff0477ac */ /* 0x000e660008000a00 */
[-C--:B------:R-:W-:Y:S02]  /*0180*/  IMAD R21, R50, R23.reuse, R3 ;  /* 0x0000001732157224 */ /* 0x080fe400078e0203 */
[----:B------:R-:W-:Y:S01]  /*0190*/  IMAD R0, R0, R23, RZ ;  /* 0x0000001700007224 */ /* 0x000fe200078e02ff */
[----:B------:R-:W2:Y:S03]  /*01a0*/  LDC.64 R44, c[0x0][0x390] ;  /* 0x0000e400ff2c7b82 */ /* 0x000ea60000000a00 */
[----:B------:R-:W-:-:S04]  /*01b0*/  IMAD R21, R4, R0, R21 ;  /* 0x0000000004157224 */ /* 0x000fc800078e0215 */
[----:B------:R-:W-:Y:S01]  /*01c0*/  IMAD.IADD R0, R0, 0x1, R21 ;  /* 0x0000000100007824 */ /* 0x000fe200078e0215 */
[----:B------:R-:W3:Y:S03]  /*01d0*/  LDC.64 R46, c[0x0][0x380] ;  /* 0x0000e000ff2e7b82 */ /* 0x000ee60000000a00 */
[----:B0-----:R-:W-:-:S05]  /*01e0*/  IMAD.WIDE R12, R0, 0x8, R12 ;  /* 0x00000008000c7825 */ /* 0x001fca00078e020c */
[----:B------:R-:W0:Y:S01]  /*01f0*/  LDC.64 R8, c[0x0][0x3b0] ;  /* 0x0000ec00ff087b82 */ /* 0x000e220000000a00 */
[----:B------:R-:W-:Y:S02]  /*0200*/  IMAD.WIDE R2, R23, 0x8, R12 ;  /* 0x0000000817027825 */ /* 0x000fe400078e020c */
[----:B-1----:R-:W4:Y:S05]  /*0210*/  LDG.E.64.CONSTANT R12, desc[UR4][R12.64] ;  /* 0x000000040c0c7981 */ /* 0x002f2a000c1e9b00 */
[----:B------:R-:W1:Y:S01]  /*0220*/  LDC.64 R30, c[0x0][0x3b8] ;  /* 0x0000ee00ff1e7b82 */ /* 0x000e620000000a00 */
[----:B------:R-:W4:Y:S01]  /*0230*/  LDG.E.64.CONSTANT R2, desc[UR4][R2.64] ;  /* 0x0000000402027981 */ /* 0x000f22000c1e9b00 */
[----:B--2---:R-:W-:-:S04]  /*0240*/  IMAD.WIDE R10, R21, 0x8, R44 ;  /* 0x00000008150a7825 */ /* 0x004fc800078e022c */
[C---:B---3--:R-:W-:Y:S02]  /*0250*/  IMAD.WIDE R46, R0.reuse, 0x8, R46 ;  /* 0x00000008002e7825 */ /* 0x048fe400078e022e */
[----:B------:R-:W2:Y:S02]  /*0260*/  LDC.64 R18, c[0x0][0x3c8] ;  /* 0x0000f200ff127b82 */ /* 0x000ea40000000a00 */
[C---:B------:R-:W-:Y:S01]  /*0270*/  IMAD.WIDE R36, R23.reuse, 0x8, R10 ;  /* 0x0000000817247825 */ /* 0x040fe200078e020a */
[----:B------:R-:W3:Y:S03]  /*0280*/  LDG.E.64.CONSTANT R34, desc[UR4][R46.64+-0x8] ;  /* 0xfffff8042e227981 */ /* 0x000ee6000c1e9b00 */
[----:B------:R-:W-:Y:S02]  /*0290*/  IMAD.WIDE R32, R23, 0x8, R46 ;  /* 0x0000000817207825 */ /* 0x000fe400078e022e */
[----:B------:R-:W2:Y:S01]  /*02a0*/  LDC.64 R14, c[0x0][0x3c0] ;  /* 0x0000f000ff0e7b82 */ /* 0x000ea20000000a00 */
[----:B------:R-:W3:Y:S01]  /*02b0*/  LDG.E.64.CONSTANT R10, desc[UR4][R10.64] ;  /* 0x000000040a0a7981 */ /* 0x000ee2000c1e9b00 */
[----:B------:R-:W-:-:S03]  /*02c0*/  IMAD.WIDE R44, R0, 0x8, R44 ;  /* 0x00000008002c7825 */ /* 0x000fc600078e022c */
[----:B------:R-:W3:Y:S01]  /*02d0*/  LDG.E.64.CONSTANT R36, desc[UR4][R36.64] ;  /* 0x0000000424247981 */ /* 0x000ee2000c1e9b00 */
[----:B0-----:R-:W-:-:S03]  /*02e0*/  IMAD.WIDE R26, R21, 0x8, R8 ;  /* 0x00000008151a7825 */ /* 0x001fc600078e0208 */
[----:B------:R-:W3:Y:S01]  /*02f0*/  LDG.E.64.CONSTANT R28, desc[UR4][R32.64+-0x8] ;  /* 0xfffff804201c7981 */ /* 0x000ee2000c1e9b00 */
[----:B------:R-:W-:-:S03]  /*0300*/  IMAD.WIDE R42, R23, 0x8, R44 ;  /* 0x00000008172a7825 */ /* 0x000fc600078e022c */
[----:B------:R-:W3:Y:S01]  /*0310*/  LDG.E.64.CONSTANT R26, desc[UR4][R26.64] ;  /* 0x000000041a1a7981 */ /* 0x000ee2000c1e9b00 */
[----:B-1----:R-:W-:-:S03]  /*0320*/  IMAD.WIDE R30, R0, 0x8, R30 ;  /* 0x00000008001e7825 */ /* 0x002fc600078e021e */
[----:B------:R-:W3:Y:S04]  /*0330*/  LDG.E.64.CONSTANT R44, desc[UR4][R44.64] ;  /* 0x000000042c2c7981 */ /* 0x000ee8000c1e9b00 */
[----:B------:R-:W3:Y:S01]  /*0340*/  LDG.E.64.CONSTANT R16, desc[UR4][R30.64+-0x8] ;  /* 0xfffff8041e107981 */ /* 0x000ee2000c1e9b00 */
[----:B------:R-:W-:-:S03]  /*0350*/  IMAD.WIDE R8, R0, 0x8, R8 ;  /* 0x0000000800087825 */ /* 0x000fc600078e0208 */
[----:B------:R-:W3:Y:S04]  /*0360*/  LDG.E.64.CONSTANT R42, desc[UR4][R42.64] ;  /* 0x000000042a2a7981 */ /* 0x000ee8000c1e9b00 */
[----:B------:R-:W3:Y:S04]  /*0370*/  LDG.E.64.CONSTANT R40, desc[UR4][R46.64] ;  /* 0x000000042e287981 */ /* 0x000ee8000c1e9b00 */
[----:B------:R-:W3:Y:S01]  /*0380*/  LDG.E.64.CONSTANT R38, desc[UR4][R32.64] ;  /* 0x0000000420267981 */ /* 0x000ee2000c1e9b00 */
[----:B--2---:R-:W-:-:S03]  /*0390*/  IMAD.WIDE R48, R21, 0x8, R18 ;  /* 0x0000000815307825 */ /* 0x004fc600078e0212 */
[----:B------:R-:W2:Y:S01]  /*03a0*/  LDG.E.64.CONSTANT R8, desc[UR4][R8.64] ;  /* 0x0000000408087981 */ /* 0x000ea2000c1e9b00 */
[----:B------:R-:W-:-:S03]  /*03b0*/  IMAD.WIDE R20, R0, 0x8, R18 ;  /* 0x0000000800147825 */ /* 0x000fc600078e0212 */
[----:B------:R0:W2:Y:S01]  /*03c0*/  LDG.E.64.CONSTANT R6, desc[UR4][R30.64] ;  /* 0x000000041e067981 */ /* 0x0000a2000c1e9b00 */
[----:B------:R-:W-:-:S03]  /*03d0*/  IMAD.WIDE R52, R0, 0x8, R14 ;  /* 0x0000000800347825 */ /* 0x000fc600078e020e */
[----:B------:R1:W5:Y:S04]  /*03e0*/  LDG.E.64.CONSTANT R14, desc[UR4][R48.64] ;  /* 0x00000004300e7981 */ /* 0x000368000c1e9b00 */
[----:B------:R-:W5:Y:S04]  /*03f0*/  LDG.E.64.CONSTANT R20, desc[UR4][R20.64] ;  /* 0x0000000414147981 */ /* 0x000f68000c1e9b00 */
[----:B------:R1:W5:Y:S04]  /*0400*/  LDG.E.64.CONSTANT R24, desc[UR4][R52.64] ;  /* 0x0000000434187981 */ /* 0x000368000c1e9b00 */
[----:B------:R1:W5:Y:S01]  /*0410*/  LDG.E.64.CONSTANT R18, desc[UR4][R52.64+-0x8] ;  /* 0xfffff80434127981 */ /* 0x000362000c1e9b00 */
[----:B------:R-:W-:Y:S01]  /*0420*/  BSSY.RECONVERGENT B0, `(.L_x_46) ;  /* 0x000001c000007945 */ /* 0x000fe20003800200 */
[----:B------:R-:W-:Y:S01]  /*0430*/  IADD3 R23, PT, PT, R23, R0, RZ ;  /* 0x0000000017177210 */ /* 0x000fe20007ffe0ff */
[----:B----4-:R-:W-:-:S06]  /*0440*/  DADD R12, R12, R2 ;  /* 0x000000000c0c7229 */ /* 0x010fcc0000000002 */
[----:B------:R-:W0:Y:S01]  /*0450*/  MUFU.RCP64H R3, R13 ;  /* 0x0000000d00037308 */ /* 0x000e220000001800 */
[----:B------:R-:W-:-:S06]  /*0460*/  IMAD.MOV.U32 R2, RZ, RZ, 0x1 ;  /* 0x00000001ff027424 */ /* 0x000fcc00078e00ff */
        /* <DEDUP_REMOVED lines=8> */
[----:B---3--:R-:W-:Y:S02]  /*04f0*/  DADD R30, R10, R36 ;  /* 0x000000000a1e7229 */ /* 0x008fe40000000024 */
[----:B------:R-:W-:-:S06]  /*0500*/  DADD R32, R34, R28 ;  /* 0x0000000022207229 */ /* 0x000fcc000000001c */
[----:B------:R-:W-:Y:S01]  /*0510*/  FFMA R22, RZ, R13, R3 ;  /* 0x0000000dff167223 */ /* 0x000fe20000000003 */
[----:B------:R-:W-:-:S04]  /*0520*/  DMUL R26, R30, R26 ;  /* 0x0000001a1e1a7228 */ /* 0x000fc80000000000 */
[----:B------:R-:W-:Y:S01]  /*0530*/  FSETP.GT.AND P0, PT, |R22|, 1.469367938527859385e-39, PT ;  /* 0x001000001600780b */ /* 0x000fe20003f04200 */
[----:B------:R-:W-:Y:S02]  /*0540*/  DMUL R32, R32, R16 ;  /* 0x0000001020207228 */ /* 0x000fe40000000000 */
[----:B------:R-:W-:Y:S02]  /*0550*/  DADD R30, R44, R42 ;  /* 0x000000002c1e7229 */ /* 0x000fe4000000002a */
[----:B------:R-:W-:-:S06]  /*0560*/  DADD R16, R40, R38 ;  /* 0x0000000028107229 */ /* 0x000fcc0000000026 */
[----:B--2---:R-:W-:Y:S02]  /*0570*/  DFMA R8, R30, R8, R26 ;  /* 0x000000081e08722b */ /* 0x004fe4000000001a */
[----:B------:R-:W-:Y:S01]  /*0580*/  DFMA R6, R16, R6, R32 ;  /* 0x000000061006722b */ /* 0x000fe20000000020 */
[----:B-1----:R-:W-:Y:S10]  /*0590*/  @P0 BRA `(.L_x_47) ;  /* 0x0000000000100947 */ /* 0x002ff40003800000 */
[----:B------:R-:W-:-:S07]  /*05a0*/  MOV R22, 0x5c0 ;  /* 0x000005c000167802 */ /* 0x000fce0000000f00 */
[----:B-----5:R-:W-:Y:S05]  /*05b0*/  CALL.REL.NOINC `($__internal_4_$__cuda_sm20_div_rn_f64_full) ;  /* 0x0000000000e47944 */ /* 0x020fea0003c00000 */
[----:B------:R-:W-:Y:S01]  /*05c0*/  IMAD.MOV.U32 R2, RZ, RZ, R32 ;  /* 0x000000ffff027224 */ /* 0x000fe200078e0020 */
[----:B------:R-:W-:-:S07]  /*05d0*/  MOV R3, R33 ;  /* 0x0000002100037202 */ /* 0x000fce0000000f00 */
.L_x_47:
[----:B------:R-:W-:Y:S05]  /*05e0*/  BSYNC.RECONVERGENT B0 ;  /* 0x0000000000007941 */ /* 0x000fea0003800200 */
.L_x_46:
        /* <DEDUP_REMOVED lines=9> */
[----:B--2---:R-:W-:-:S06]  /*0680*/  IMAD.WIDE R32, R0, 0x8, R46 ;  /* 0x0000000800207825 */ /* 0x004fcc00078e022e */
[----:B------:R-:W2:Y:S01]  /*0690*/  LDC.64 R26, c[0x0][0x3f0] ;  /* 0x0000fc00ff1a7b82 */ /* 0x000ea20000000a00 */
[C---:B------:R-:W-:Y:S01]  /*06a0*/  IMAD.WIDE R46, R23.reuse, 0x8, R46 ;  /* 0x00000008172e7825 */ /* 0x040fe200078e022e */
[----:B------:R-:W4:Y:S03]  /*06b0*/  LDG.E.64.CONSTANT R32, desc[UR4][R32.64] ;  /* 0x0000000420207981 */ /* 0x000f26000c1e9b00 */
[--C-:B0-----:R-:W-:Y:S02]  /*06c0*/  IMAD.WIDE R22, R23, 0x8, R48.reuse ;  /* 0x0000000817167825 */ /* 0x101fe400078e0230 */
[----:B------:R-:W4:Y:S02]  /*06d0*/  LDG.E.64.CONSTANT R46, desc[UR4][R46.64] ;  /* 0x000000042e2e7981 */ /* 0x000f24000c1e9b00 */
[----:B------:R-:W-:Y:S02]  /*06e0*/  IMAD.WIDE R48, R0, 0x8, R48 ;  /* 0x0000000800307825 */ /* 0x000fe400078e0230 */
[----:B------:R-:W4:Y:S04]  /*06f0*/  LDG.E.64.CONSTANT R22, desc[UR4][R22.64] ;  /* 0x0000000416167981 */ /* 0x000f28000c1e9b00 */
[----:B------:R-:W4:Y:S01]  /*0700*/  LDG.E.64.CONSTANT R48, desc[UR4][R48.64] ;  /* 0x0000000430307981 */ /* 0x000f22000c1e9b00 */
[----:B-1----:R-:W-:-:S02]  /*0710*/  IMAD.WIDE.U32 R30, R50, 0x8, R30 ;  /* 0x00000008321e7825 */ /* 0x002fc400078e001e */
[----:B------:R-:W0:Y:S04]  /*0720*/  LDC.64 R50, c[0x0][0x3e8] ;  /* 0x0000fa00ff327b82 */ /* 0x000e280000000a00 */
[----:B------:R-:W4:Y:S01]  /*0730*/  LDG.E.64.CONSTANT R30, desc[UR4][R30.64] ;  /* 0x000000041e1e7981 */ /* 0x000f22000c1e9b00 */
[----:B--2---:R-:W-:-:S06]  /*0740*/  IMAD.WIDE R26, R5, 0x8, R26 ;  /* 0x00000008051a7825 */ /* 0x004fcc00078e021a */
[----:B------:R-:W2:Y:S01]  /*0750*/  LDG.E.64.CONSTANT R26, desc[UR4][R26.64+0x8] ;  /* 0x000008041a1a7981 */ /* 0x000ea2000c1e9b00 */
[----:B0-----:R-:W-:-:S06]  /*0760*/  IMAD.WIDE.U32 R4, R4, 0x8, R50 ;  /* 0x0000000804047825 */ /* 0x001fcc00078e0032 */
[----:B------:R-:W2:Y:S01]  /*0770*/  LDG.E.64.CONSTANT R4, desc[UR4][R4.64+0x8] ;  /* 0x0000080404047981 */ /* 0x000ea2000c1e9b00 */
[----:B------:R-:W-:Y:S02]  /*0780*/  DADD R10, R44, -R10 ;  /* 0x000000002c0a7229 */ /* 0x000fe4000000080a */
[----:B------:R-:W-:Y:S02]  /*0790*/  DADD R36, R42, -R36 ;  /* 0x000000002a247229 */ /* 0x000fe40000000824 */
[----:B------:R-:W-:Y:S02]  /*07a0*/  DADD R34, R40, -R34 ;  /* 0x0000000028227229 */ /* 0x000fe40000000822 */
[----:B------:R-:W-:Y:S01]  /*07b0*/  DADD R28, R38, -R28 ;  /* 0x00000000261c7229 */ /* 0x000fe2000000081c */
[----:B------:R-:W-:Y:S01]  /*07c0*/  UMOV UR6, 0x55555555 ;  /* 0x5555555500067882 */ /* 0x000fe20000000000 */
[----:B------:R-:W-:Y:S01]  /*07d0*/  UMOV UR7, 0x3ff55555 ;  /* 0x3ff5555500077882 */ /* 0x000fe20000000000 */
[----:B-----5:R-:W-:-:S02]  /*07e0*/  DADD R18, R24, -R18 ;  /* 0x0000000018127229 */ /* 0x020fc40000000812 */
[----:B------:R-:W-:Y:S02]  /*07f0*/  DADD R14, R20, -R14 ;  /* 0x00000000140e7229 */ /* 0x000fe4000000080e */
[----:B------:R-:W-:Y:S02]  /*0800*/  DADD R6, -R8, R6 ;  /* 0x0000000008067229 */ /* 0x000fe40000000106 */
[----:B---3--:R-:W-:Y:S02]  /*0810*/  DMUL R10, R12, R10 ;  /* 0x0000000a0c0a7228 */ /* 0x008fe40000000000 */
[----:B------:R-:W-:-:S06]  /*0820*/  DMUL R36, R36, R12 ;  /* 0x0000000c24247228 */ /* 0x000fcc0000000000 */
[----:B----4-:R-:W-:Y:S02]  /*0830*/  DFMA R10, R16, R34, R10 ;  /* 0x00000022100a722b */ /* 0x010fe4000000000a */
[----:B------:R-:W-:-:S06]  /*0840*/  DFMA R28, R28, R16, R36 ;  /* 0x000000101c1c722b */ /* 0x000fcc0000000024 */
[----:B------:R-:W-:Y:S02]  /*0850*/  DADD R10, R10, R10 ;  /* 0x000000000a0a7229 */ /* 0x000fe4000000000a */
[----:B------:R-:W-:-:S06]  /*0860*/  DADD R28, R28, R28 ;  /* 0x000000001c1c7229 */ /* 0x000fcc000000001c */
[----:B------:R-:W-:Y:S02]  /*0870*/  DFMA R10, R32, UR6, -R10 ;  /* 0x00000006200a7c2b */ /* 0x000fe4000800080a */
[----:B------:R-:W-:-:S06]  /*0880*/  DFMA R28, R46, UR6, -R28 ;  /* 0x000000062e1c7c2b */ /* 0x000fcc000800081c */
[----:B------:R-:W-:-:S08]  /*0890*/  DMUL R10, R48, R10 ;  /* 0x0000000a300a7228 */ /* 0x000fd00000000000 */
[----:B------:R-:W-:-:S08]  /*08a0*/  DFMA R10, R22, R28, -R10 ;  /* 0x0000001c160a722b */ /* 0x000fd0000000080a */
[----:B------:R-:W-:-:S08]  /*08b0*/  DMUL R10, R30, R10 ;  /* 0x0000000a1e0a7228 */ /* 0x000fd00000000000 */
[----:B------:R-:W-:Y:S01]  /*08c0*/  DFMA R10, R16, R18, R10 ;  /* 0x00000012100a722b */ /* 0x000fe2000000000a */
[----:B------:R-:W0:Y:S07]  /*08d0*/  LDC.64 R16, c[0x0][0x3f8] ;  /* 0x0000fe00ff107b82 */ /* 0x000e2e0000000a00 */
[----:B------:R-:W-:Y:S02]  /*08e0*/  DFMA R10, R12, R14, R10 ;  /* 0x0000000e0c0a722b */ /* 0x000fe4000000000a */
[----:B--2---:R-:W-:-:S06]  /*08f0*/  DFMA R6, R6, 0.25, -R26 ;  /* 0x3fd000000606782b */ /* 0x004fcc000000081a */
[----:B------:R-:W-:-:S08]  /*0900*/  DFMA R4, R26, R4, -R10 ;  /* 0x000000041a04722b */ /* 0x000fd0000000080a */
[----:B------:R-:W-:Y:S01]  /*0910*/  DFMA R4, R4, R2, R6 ;  /* 0x000000020404722b */ /* 0x000fe20000000006 */
[----:B0-----:R-:W-:-:S06]  /*0920*/  IMAD.WIDE R2, R0, 0x8, R16 ;  /* 0x0000000800027825 */ /* 0x001fcc00078e0210 */
[----:B------:R-:W-:Y:S01]  /*0930*/  STG.E.64 desc[UR4][R2.64], R4 ;  /* 0x0000000402007986 */ /* 0x000fe2000c101b04 */
[----:B------:R-:W-:Y:S05]  /*0940*/  EXIT ;  /* 0x000000000000794d */ /* 0x000fea0003800000 */
        .weak           $__internal_4_$__cuda_sm20_div_rn_f64_full
        .type           $__internal_4_$__cuda_sm20_div_rn_f64_full,@function
        .size           $__internal_4_$__cuda_sm20_div_rn_f64_full,(.L_x_67 - $__internal_4_$__cuda_sm20_div_rn_f64_full)
$__internal_4_$__cuda_sm20_div_rn_f64_full:
[C---:B------:R-:W-:Y:S01]  /*0950*/  FSETP.GEU.AND P0, PT, |R13|.reuse, 1.469367938527859385e-39, PT ;  /* 0x001000000d00780b */ /* 0x040fe20003f0e200 */
[--C-:B------:R-:W-:Y:S01]  /*0960*/  IMAD.MOV.U32 R26, RZ, RZ, R12.reuse ;  /* 0x000000ffff1a7224 */ /* 0x100fe200078e000c */
[C---:B------:R-:W-:Y:S01]  /*0970*/  LOP3.LUT R2, R13.reuse, 0x800fffff, RZ, 0xc0, !PT ;  /* 0x800fffff0d027812 */ /* 0x040fe200078ec0ff */
[----:B------:R-:W-:Y:S01]  /*0980*/  IMAD.MOV.U32 R32, RZ, RZ, 0x1ca00000 ;  /* 0x1ca00000ff207424 */ /* 0x000fe200078e00ff */
[----:B------:R-:W-:Y:S01]  /*0990*/  MOV R27, R13 ;  /* 0x0000000d001b7202 */ /* 0x000fe20000000f00 */
[----:B------:R-:W-:Y:S01]  /*09a0*/  BSSY.RECONVERGENT B1, `(.L_x_48) ;  /* 0x0000048000017945 */ /* 0x000fe20003800200 */
[----:B------:R-:W-:Y:S01]  /*09b0*/  LOP3.LUT R3, R2, 0x3ff00000, RZ, 0xfc, !PT ;  /* 0x3ff0000002037812 */ /* 0x000fe200078efcff */
[----:B------:R-:W-:Y:S01]  /*09c0*/  IMAD.MOV.U32 R2, RZ, RZ, R12 ;  /* 0x000000ffff027224 */ /* 0x000fe200078e000c */
[----:B------:R-:W-:Y:S02]  /*09d0*/  MOV R16, 0x1 ;  /* 0x0000000100107802 */ /* 0x000fe40000000f00 */
[----:B------:R-:W-:-:S02]  /*09e0*/  LOP3.LUT R47, R13, 0x7ff00000, RZ, 0xc0, !PT ;  /* 0x7ff000000d2f7812 */ /* 0x000fc400078ec0ff */
[----:B------:R-:W-:Y:S01]  /*09f0*/  MOV R46, 0x40000000 ;  /* 0x40000000002e7802 */ /* 0x000fe20000000f00 */
[----:B------:R-:W-:Y:S01]  /*0a00*/  @!P0 DMUL R2, R26, 8.98846567431157953865e+307 ;  /* 0x7fe000001a028828 */ /* 0x000fe20000000000 */
[----:B------:R-:W-:-:S05]  /*0a10*/  ISETP.LE.U32.AND P1, PT, R47, 0x40000000, PT ;  /* 0x400000002f00780c */ /* 0x000fca0003f23070 */
[----:B------:R-:W0:Y:S04]  /*0a20*/  MUFU.RCP64H R17, R3 ;  /* 0x0000000300117308 */ /* 0x000e280000001800 */
[----:B------:R-:W-:-:S05]  /*0a30*/  @!P0 LOP3.LUT R47, R3, 0x7ff00000, RZ, 0xc0, !PT ;  /* 0x7ff00000032f8812 */ /* 0x000fca00078ec0ff */
[----:B------:R-:W-:Y:S01]  /*0a40*/  VIADD R48, R47, 0xffffffff ;  /* 0xffffffff2f307836 */ /* 0x000fe20000000000 */
[----:B0-----:R-:W-:-:S08]  /*0a50*/  DFMA R30, R16, -R2, 1 ;  /* 0x3ff00000101e742b */ /* 0x001fd00000000802 */
[----:B------:R-:W-:-:S08]  /*0a60*/  DFMA R30, R30, R30, R30 ;  /* 0x0000001e1e1e722b */ /* 0x000fd0000000001e */
[----:B------:R-:W-:-:S08]  /*0a70*/  DFMA R16, R16, R30, R16 ;  /* 0x0000001e1010722b */ /* 0x000fd00000000010 */
[----:B------:R-:W-:-:S08]  /*0a80*/  DFMA R30, R16, -R2, 1 ;  /* 0x3ff00000101e742b */ /* 0x000fd00000000802 */
[----:B------:R-:W-:Y:S01]  /*0a90*/  DFMA R12, R16, R30, R16 ;  /* 0x0000001e100c722b */ /* 0x000fe20000000010 */
[----:B------:R-:W-:Y:S01]  /*0aa0*/  SEL R17, R32, 0x63400000, !P1 ;  /* 0x6340000020117807 */ /* 0x000fe20004800000 */
[----:B------:R-:W-:Y:S01]  /*0ab0*/  IMAD.MOV.U32 R16, RZ, RZ, RZ ;  /* 0x000000ffff107224 */ /* 0x000fe200078e00ff */
[----:B------:R-:W-:-:S04]  /*0ac0*/  IADD3 R32, PT, PT, R46, -0x1, RZ ;  /* 0xffffffff2e207810 */ /* 0x000fc80007ffe0ff */
[----:B------:R-:W-:Y:S01]  /*0ad0*/  ISETP.GT.U32.AND P0, PT, R32, 0x7feffffe, PT ;  /* 0x7feffffe2000780c */ /* 0x000fe20003f04070 */
[----:B------:R-:W-:-:S03]  /*0ae0*/  DMUL R30, R12, R16 ;  /* 0x000000100c1e7228 */ /* 0x000fc60000000000 */
[----:B------:R-:W-:-:S05]  /*0af0*/  ISETP.GT.U32.OR P0, PT, R48, 0x7feffffe, P0 ;  /* 0x7feffffe3000780c */ /* 0x000fca0000704470 */
[----:B------:R-:W-:-:S08]  /*0b00*/  DFMA R32, R30, -R2, R16 ;  /* 0x800000021e20722b */ /* 0x000fd00000000010 */
[----:B------:R-:W-:Y:S01]  /*0b10*/  DFMA R12, R12, R32, R30 ;  /* 0x000000200c0c722b */ /* 0x000fe2000000001e */
[----:B------:R-:W-:Y:S10]  /*0b20*/  @P0 BRA `(.L_x_49) ;  /* 0x0000000000780947 */ /* 0x000ff40003800000 */
[----:B------:R-:W-:Y:S02]  /*0b30*/  LOP3.LUT R32, R27, 0x7ff00000, RZ, 0xc0, !PT ;  /* 0x7ff000001b207812 */ /* 0x000fe400078ec0ff */
[----:B------:R-:W-:Y:S02]  /*0b40*/  MOV R30, 0x40000000 ;  /* 0x40000000001e7802 */ /* 0x000fe40000000f00 */
[----:B------:R-:W-:Y:S01]  /*0b50*/  ISETP.LE.U32.AND P0, PT, R32, 0x40000000, PT ;  /* 0x400000002000780c */ /* 0x000fe20003f03070 */
[----:B------:R-:W-:Y:S01]  /*0b60*/  IMAD.MOV R31, RZ, RZ, -R32 ;  /* 0x000000ffff1f7224 */ /* 0x000fe200078e0a20 */
[----:B------:R-:W-:-:S04]  /*0b70*/  MOV R32, 0x1ca00000 ;  /* 0x1ca0000000207802 */ /* 0x000fc80000000f00 */
[----:B------:R-:W-:Y:S02]  /*0b80*/  VIADDMNMX R30, R31, R30, 0xb9600000, !PT ;  /* 0xb96000001f1e7446 */ /* 0x000fe4000780011e */
[----:B------:R-:W-:Y:S02]  /*0b90*/  SEL R31, R32, 0x63400000, !P0 ;  /* 0x63400000201f7807 */ /* 0x000fe40004000000 */
[----:B------:R-:W-:-:S05]  /*0ba0*/  VIMNMX R30, PT, PT, R30, 0x46a00000, PT ;  /* 0x46a000001e1e7848 */ /* 0x000fca0003fe0100 */
[----:B------:R-:W-:Y:S02]  /*0bb0*/  IMAD.IADD R46, R30, 0x1, -R31 ;  /* 0x000000011e2e7824 */ /* 0x000fe400078e0a1f */
[----:B------:R-:W-:-:S03]  /*0bc0*/  IMAD.MOV.U32 R30, RZ, RZ, RZ ;  /* 0x000000ffff1e7224 */ /* 0x000fc600078e00ff */
[----:B------:R-:W-:-:S06]  /*0bd0*/  IADD3 R31, PT, PT, R46, 0x7fe00000, RZ ;  /* 0x7fe000002e1f7810 */ /* 0x000fcc0007ffe0ff */
[----:B------:R-:W-:-:S10]  /*0be0*/  DMUL R32, R12, R30 ;  /* 0x0000001e0c207228 */ /* 0x000fd40000000000 */
[----:B------:R-:W-:-:S13]  /*0bf0*/  FSETP.GTU.AND P0, PT, |R33|, 1.469367938527859385e-39, PT ;  /* 0x001000002100780b */ /* 0x000fda0003f0c200 */
[----:B------:R-:W-:Y:S05]  /*0c00*/  @P0 BRA `(.L_x_50) ;  /* 0x0000000000840947 */ /* 0x000fea0003800000 */
[----:B------:R-:W-:Y:S01]  /*0c10*/  DFMA R2, R12, -R2, R16 ;  /* 0x800000020c02722b */ /* 0x000fe20000000010 */
[----:B------:R-:W-:-:S09]  /*0c20*/  MOV R30, RZ ;  /* 0x000000ff001e7202 */ /* 0x000fd20000000f00 */
[C---:B------:R-:W-:Y:S02]  /*0c30*/  FSETP.NEU.AND P0, PT, R3.reuse, RZ, PT ;  /* 0x000000ff0300720b */ /* 0x040fe40003f0d000 */
[----:B------:R-:W-:-:S04]  /*0c40*/  LOP3.LUT R27, R3, 0x80000000, R27, 0x48, !PT ;  /* 0x80000000031b7812 */ /* 0x000fc800078e481b */
[----:B------:R-:W-:-:S07]  /*0c50*/  LOP3.LUT R31, R27, R31, RZ, 0xfc, !PT ;  /* 0x0000001f1b1f7212 */ /* 0x000fce00078efcff */
[----:B------:R-:W-:Y:S05]  /*0c60*/  @!P0 BRA `(.L_x_50) ;  /* 0x00000000006c8947 */ /* 0x000fea0003800000 */
[----:B------:R-:W-:Y:S01]  /*0c70*/  IMAD.MOV R3, RZ, RZ, -R46 ;  /* 0x000000ffff037224 */ /* 0x000fe200078e0a2e */
[----:B------:R-:W-:-:S06]  /*0c80*/  MOV R2, RZ ;  /* 0x000000ff00027202 */ /* 0x000fcc0000000f00 */
[----:B------:R-:W-:Y:S02]  /*0c90*/  DFMA R2, R32, -R2, R12 ;  /* 0x800000022002722b */ /* 0x000fe4000000000c */
[----:B------:R-:W-:-:S04]  /*0ca0*/  DMUL.RP R12, R12, R30 ;  /* 0x0000001e0c0c7228 */ /* 0x000fc80000008000 */
[----:B------:R-:W-:-:S04]  /*0cb0*/  IADD3 R2, PT, PT, -R46, -0x43300000, RZ ;  /* 0xbcd000002e027810 */ /* 0x000fc80007ffe1ff */
[----:B------:R-:W-:Y:S02]  /*0cc0*/  FSETP.NEU.AND P0, PT, |R3|, R2, PT ;  /* 0x000000020300720b */ /* 0x000fe40003f0d200 */
[----:B------:R-:W-:Y:S02]  /*0cd0*/  LOP3.LUT R27, R13, R27, RZ, 0x3c, !PT ;  /* 0x0000001b0d1b7212 */ /* 0x000fe400078e3cff */
[----:B------:R-:W-:Y:S02]  /*0ce0*/  FSEL R32, R12, R32, !P0 ;  /* 0x000000200c207208 */ /* 0x000fe40004000000 */
[----:B------:R-:W-:Y:S01]  /*0cf0*/  FSEL R33, R27, R33, !P0 ;  /* 0x000000211b217208 */ /* 0x000fe20004000000 */
[----:B------:R-:W-:Y:S06]  /*0d00*/  BRA `(.L_x_50) ;  /* 0x0000000000447947 */ /* 0x000fec0003800000 */
.L_x_49:
[----:B------:R-:W-:-:S14]  /*0d10*/  DSETP.NAN.AND P0, PT, R26, R26, PT ;  /* 0x0000001a1a00722a */ /* 0x000fdc0003f08000 */
[----:B------:R-:W-:Y:S05]  /*0d20*/  @P0 BRA `(.L_x_51) ;  /* 0x0000000000340947 */ /* 0x000fea0003800000 */
[----:B------:R-:W-:Y:S01]  /*0d30*/  ISETP.NE.AND P0, PT, R46, R47, PT ;  /* 0x0000002f2e00720c */ /* 0x000fe20003f05270 */
[----:B------:R-:W-:Y:S01]  /*0d40*/  IMAD.MOV.U32 R32, RZ, RZ, 0x0 ;  /* 0x00000000ff207424 */ /* 0x000fe200078e00ff */
[----:B------:R-:W-:-:S11]  /*0d50*/  MOV R33, 0xfff80000 ;  /* 0xfff8000000217802 */ /* 0x000fd60000000f00 */
[----:B------:R-:W-:Y:S05]  /*0d60*/  @!P0 BRA `(.L_x_50) ;  /* 0x00000000002c8947 */ /* 0x000fea0003800000 */
[----:B------:R-:W-:Y:S02]  /*0d70*/  ISETP.NE.AND P0, PT, R46, 0x7ff00000, PT ;  /* 0x7ff000002e00780c */ /* 0x000fe40003f05270 */
[----:B------:R-:W-:Y:S02]  /*0d80*/  LOP3.LUT R26, R27, 0x40000000, RZ, 0x3c, !PT ;  /* 0x400000001b1a7812 */ /* 0x000fe400078e3cff */
[----:B------:R-:W-:Y:S02]  /*0d90*/  ISETP.EQ.OR P0, PT, R47, RZ, !P0 ;  /* 0x000000ff2f00720c */ /* 0x000fe40004702670 */
[----:B------:R-:W-:-:S11]  /*0da0*/  LOP3.LUT R33, R26, 0x80000000, RZ, 0xc0, !PT ;  /* 0x800000001a217812 */ /* 0x000fd600078ec0ff */
[----:B------:R-:W-:Y:S01]  /*0db0*/  @P0 LOP3.LUT R2, R33, 0x7ff00000, RZ, 0xfc, !PT ;  /* 0x7ff0000021020812 */ /* 0x000fe200078efcff */
[----:B------:R-:W-:Y:S01]  /*0dc0*/  @!P0 IMAD.MOV.U32 R32, RZ, RZ, RZ ;  /* 0x000000ffff208224 */ /* 0x000fe200078e00ff */
[----:B------:R-:W-:-:S03]  /*0dd0*/  @P0 MOV R32, RZ ;  /* 0x000000ff00200202 */ /* 0x000fc60000000f00 */
[----:B------:R-:W-:Y:S01]  /*0de0*/  @P0 IMAD.MOV.U32 R33, RZ, RZ, R2 ;  /* 0x000000ffff210224 */ /* 0x000fe200078e0002 */
[----:B------:R-:W-:Y:S06]  /*0df0*/  BRA `(.L_x_50) ;  /* 0x0000000000087947 */ /* 0x000fec0003800000 */
.L_x_51:
[----:B------:R-:W-:Y:S02]  /*0e00*/  LOP3.LUT R33, R27, 0x80000, RZ, 0xfc, !PT ;  /* 0x000800001b217812 */ /* 0x000fe400078efcff */
[----:B------:R-:W-:-:S07]  /*0e10*/  MOV R32, R26 ;  /* 0x0000001a00207202 */ /* 0x000fce0000000f00 */
.L_x_50:
[----:B------:R-:W-:Y:S05]  /*0e20*/  BSYNC.RECONVERGENT B1 ;  /* 0x0000000000017941 */ /* 0x000fea0003800200 */
.L_x_48:
[----:B------:R-:W-:Y:S02]  /*0e30*/  HFMA2 R3, -RZ, RZ, 0, 0 ;  /* 0x00000000ff037431 */ /* 0x000fe400000001ff */
[----:B------:R-:W-:-:S04]  /*0e40*/  IMAD.MOV.U32 R2, RZ, RZ, R22 ;  /* 0x000000ffff027224 */ /* 0x000fc800078e0016 */
[----:B------:R-:W-:Y:S05]  /*0e50*/  RET.REL.NODEC R2 `(_Z22velocity_flux_y_kernelPKdS0_S0_S0_S0_S0_S0_S0_S0_S0_S0_S0_S0_S0_S0_Pdiii) ;  /* 0xfffffff002687950 */ /* 0x000fea0003c3ffff */
.L_x_52:
        /* <DEDUP_REMOVED lines=10> */
.L_x_67:


//--------------------- .text._Z22velocity_flux_x_kernelPKdS0_S0_S0_S0_S0_S0_S0_S0_S0_S0_S0_S0_S0_S0_S0_Pdiii --------------------------
	.section	.text._Z22velocity_flux_x_kernelPKdS0_S0_S0_S0_S0_S0_S0_S0_S0_S0_S0_S0_S0_S0_S0_Pdiii,"ax",@progbits
	.align	128
        .global         _Z22velocity_flux_x_kernelPKdS0_S0_S0_S0_S0_S0_S0_S0_S0_S0_S0_S0_S0_S0_S0_Pdiii
        .type           _Z22velocity_flux_x_kernelPKdS0_S0_S0_S0_S0_S0_S0_S0_S0_S0_S0_S0_S0_S0_S0_Pdiii,@function
        .size           _Z22velocity_flux_x_kernelPKdS0_S0_S0_S0_S0_S0_S0_S0_S0_S0_S0_S0_S0_S0_S0_Pdiii,(.L_x_68 - _Z22velocity_flux_x_kernelPKdS0_S0_S0_S0_S0_S0_S0_S0_S0_S0_S0_S0_S0_S0_S0_Pdiii)
        .other          _Z22velocity_flux_x_kernelPKdS0_S0_S0_S0_S0_S0_S0_S0_S0_S0_S0_S0_S0_S0_S0_Pdiii,@"STO_CUDA_ENTRY STV_DEFAULT"
_Z22velocity_flux_x_kernelPKdS0_S0_S0_S0_S0_S0_S0_S0_S0_S0_S0_S0_S0_S0_S0_Pdiii:
.text._Z22velocity_flux_x_kernelPKdS0_S0_S0_S0_S0_S0_S0_S0_S0_S0_S0_S0_S0_S0_S0_Pdiii:
[----:B------:R-:W-:Y:S01]  /*0000*/  LDC R1, c[0x0][0x37c] ;  /* 0x0000df00ff017b82 */ /* 0x000fe20000000800 */
[----:B------:R-:W0:Y:S07]  /*0010*/  S2R R5, SR_TID.Z ;  /* 0x0000000000057919 */ /* 0x000e2e0000002300 */
[----:B------:R-:W1:Y:S01]  /*0020*/  LDC R23, c[0x0][0x360] ;  /* 0x0000d800ff177b82 */ /* 0x000e620000000800 */
[----:B------:R-:W2:Y:S01]  /*0030*/  LDCU UR9, c[0x0][0x410] ;  /* 0x00008200ff0977ac */ /* 0x000ea20008000800 */
[----:B------:R-:W3:Y:S01]  /*0040*/  S2R R3, SR_TID.Y ;  /* 0x0000000000037919 */ /* 0x000ee20000002200 */
[----:B------:R-:W4:Y:S01]  /*0050*/  LDCU.64 UR6, c[0x0][0x408] ;  /* 0x00008100ff0677ac */ /* 0x000f220008000a00 */
[----:B------:R-:W1:Y:S04]  /*0060*/  S2R R0, SR_TID.X ;  /* 0x0000000000007919 */ /* 0x000e680000002100 */
[----:B------:R-:W3:Y:S08]  /*0070*/  LDC R34, c[0x0][0x364] ;  /* 0x0000d900ff227b82 */ /* 0x000ef00000000800 */
[----:B------:R-:W0:Y:S08]  /*0080*/  S2UR UR8, SR_CTAID.Z ;  /* 0x00000000000879c3 */ /* 0x000e300000002700 */
[----:B------:R-:W0:Y:S08]  /*0090*/  LDC R22, c[0x0][0x368] ;  /* 0x0000da00ff167b82 */ /* 0x000e300000000800 */
[----:B------:R-:W3:Y:S08]  /*00a0*/  S2UR UR5, SR_CTAID.Y ;  /* 0x00000000000579c3 */ /* 0x000ef00000002600 */
[----:B------:R-:W1:Y:S01]  /*00b0*/  S2UR UR4, SR_CTAID.X ;  /* 0x00000000000479c3 */ /* 0x000e620000002500 */
[----:B0-----:R-:W-:-:S05]  /*00c0*/  IMAD R22, R22, UR8, R5 ;  /* 0x0000000816167c24 */ /* 0x001fca000f8e0205 */
[----:B--2---:R-:W-:Y:S01]  /*00d0*/  ISETP.GE.AND P0, PT, R22, UR9, PT ;  /* 0x0000000916007c0c */ /* 0x004fe2000bf06270 */
[----:B---3--:R-:W-:-:S05]  /*00e0*/  IMAD R34, R34, UR5, R3 ;  /* 0x0000000522227c24 */ /* 0x008fca000f8e0203 */
[----:B----4-:R-:W-:Y:S01]  /*00f0*/  ISETP.GE.OR P0, PT, R34, UR7, P0 ;  /* 0x0000000722007c0c */ /* 0x010fe20008706670 */
[----:B-1----:R-:W-:-:S05]  /*0100*/  IMAD R23, R23, UR4, R0 ;  /* 0x0000000417177c24 */ /* 0x002fca000f8e0200 */
[----:B------:R-:W-:-:S13]  /*0110*/  ISETP.GT.OR P0, PT, R23, UR6, P0 ;  /* 0x0000000617007c0c */ /* 0x000fda0008704670 */
[----:B------:R-:W-:Y:S05]  /*0120*/  @P0 EXIT ;  /* 0x000000000000094d */ /* 0x000fea0003800000 */
[----:B------:R-:W0:Y:S01]  /*0130*/  LDC.64 R4, c[0x0][0x398] ;  /* 0x0000e600ff047b82 */ /* 0x000e220000000a00 */
[----:B------:R-:W-:Y:S02]  /*0140*/  UIADD3 UR5, UPT, UPT, UR6, 0x2, URZ ;  /* 0x0000000206057890 */ /* 0x000fe4000fffe0ff */
[----:B------:R-:W-:Y:S01]  /*0150*/  UIADD3 UR4, UPT, UPT, UR7, 0x2, URZ ;  /* 0x0000000207047890 */ /* 0x000fe2000fffe0ff */
[----:B------:R-:W1:Y:S03]  /*0160*/  LDCU.64 UR6, c[0x0][0x358] ;  /* 0x00006b00ff0677ac */ /* 0x000e660008000a00 */
[----:B------:R-:W-:Y:S01]  /*0170*/  IMAD R12, R34, UR5, RZ ;  /* 0x00000005220c7c24 */ /* 0x000fe2000f8e02ff */
[----:B------:R-:W2:Y:S01]  /*0180*/  LDC.64 R24, c[0x0][0x390] ;  /* 0x0000e400ff187b82 */ /* 0x000ea20000000a00 */
[----:B------:R-:W-:Y:S02]  /*0190*/  UIMAD UR4, UR4, UR5, URZ ;  /* 0x00000005040472a4 */ /* 0x000fe4000f8e02ff */
[----:B------:R-:W-:-:S04]  /*01a0*/  IMAD.IADD R31, R23, 0x1, R12 ;  /* 0x00000001171f7824 */ /* 0x000fc800078e020c */
[----:B------:R-:W-:Y:S01]  /*01b0*/  IMAD R6, R22, UR4, RZ ;  /* 0x0000000416067c24 */ /* 0x000fe2000f8e02ff */
[----:B------:R-:W3:Y:S01]  /*01c0*/  LDC.64 R16, c[0x0][0x3b0] ;  /* 0x0000ec00ff107b82 */ /* 0x000ee20000000a00 */
[----:B------:R-:W-:Y:S02]  /*01d0*/  VIADD R29, R31, UR5 ;  /* 0x000000051f1d7c36 */ /* 0x000fe40008000000 */
[----:B------:R-:W-:Y:S01]  /*01e0*/  VIADD R8, R6, UR4 ;  /* 0x0000000406087c36 */ /* 0x000fe20008000000 */
[----:B------:R-:W4:Y:S03]  /*01f0*/  LDCU.64 UR4, c[0x0][0x390] ;  /* 0x00007200ff0477ac */ /* 0x000f260008000a00 */
[----:B------:R-:W-:-:S04]  /*0200*/  IMAD.IADD R0, R29, 0x1, R8 ;  /* 0x000000011d007824 */ /* 0x000fc800078e0208 */
[----:B0-----:R-:W-:-:S05]  /*0210*/  IMAD.WIDE R4, R0, 0x8, R4 ;  /* 0x0000000800047825 */ /* 0x001fca00078e0204 */
[----:B-1----:R-:W3:Y:S04]  /*0220*/  LDG.E.64.CONSTANT R36, desc[UR6][R4.64] ;  /* 0x0000000604247981 */ /* 0x002ee8000c1e9b00 */
[----:B------:R0:W3:Y:S01]  /*0230*/  LDG.E.64.CONSTANT R2, desc[UR6][R4.64+0x8] ;  /* 0x0000080604027981 */ /* 0x0000e2000c1e9b00 */
[----:B------:R-:W-:Y:S02]  /*0240*/  SHF.R.S32.HI R7, RZ, 0x1f, R29 ;  /* 0x0000001fff077819 */ /* 0x000fe4000001141d */
[CC--:B------:R-:W-:Y:S02]  /*0250*/  IADD3 R9, P0, PT, R29.reuse, R6.reuse, RZ ;  /* 0x000000061d097210 */ /* 0x0c0fe40007f1e0ff */
[----:B------:R-:W-:Y:S02]  /*0260*/  IADD3 R29, PT, PT, R29, R6, RZ ;  /* 0x000000061d1d7210 */ /* 0x000fe40007ffe0ff */
[----:B------:R-:W-:-:S02]  /*0270*/  LEA.HI.X.SX32 R10, R6, R7, 0x1, P0 ;  /* 0x00000007060a7211 */ /* 0x000fc400000f0eff */
[----:B----4-:R-:W-:Y:S01]  /*0280*/  LEA R6, P0, R9, UR4, 0x3 ;  /* 0x0000000409067c11 */ /* 0x010fe2000f8018ff */
[----:B--2---:R-:W-:-:S03]  /*0290*/  IMAD.WIDE R14, R29, 0x8, R24 ;  /* 0x000000081d0e7825 */ /* 0x004fc600078e0218 */
[----:B------:R-:W-:Y:S01]  /*02a0*/  LEA.HI.X R7, R9, UR5, R10, 0x3, P0 ;  /* 0x0000000509077c11 */ /* 0x000fe200080f1c0a */
[----:B---3--:R-:W-:Y:S01]  /*02b0*/  IMAD.WIDE R20, R29, 0x8, R16 ;  /* 0x000000081d147825 */ /* 0x008fe200078e0210 */
[----:B------:R-:W1:Y:S01]  /*02c0*/  LDCU.64 UR4, c[0x0][0x388] ;  /* 0x00007100ff0477ac */ /* 0x000e620008000a00 */
[----:B------:R-:W2:Y:S04]  /*02d0*/  LDG.E.64.CONSTANT R14, desc[UR6][R14.64] ;  /* 0x000000060e0e7981 */ /* 0x000ea8000c1e9b00 */
[----:B------:R-:W2:Y:S01]  /*02e0*/  LDG.E.64.CONSTANT R6, desc[UR6][R6.64+0x8] ;  /* 0x0000080606067981 */ /* 0x000ea2000c1e9b00 */
[----:B------:R-:W-:-:S03]  /*02f0*/  IMAD.WIDE R24, R0, 0x8, R24 ;  /* 0x0000000800187825 */ /* 0x000fc600078e0218 */
[----:B------:R-:W3:Y:S01]  /*0300*/  LDG.E.64.CONSTANT R20, desc[UR6][R20.64] ;  /* 0x0000000614147981 */ /* 0x000ee2000c1e9b00 */
[----:B0-----:R-:W-:Y:S02]  /*0310*/  IMAD.WIDE R4, R0, 0x8, R16 ;  /* 0x0000000800047825 */ /* 0x001fe400078e0210 */
[----:B------:R-:W0:Y:S01]  /*0320*/  LDC.64 R16, c[0x0][0x388] ;  /* 0x0000e200ff107b82 */ /* 0x000e220000000a00 */
[----:B------:R-:W4:Y:S04]  /*0330*/  LDG.E.64.CONSTANT R10, desc[UR6][R24.64] ;  /* 0x00000006180a7981 */ /* 0x000f28000c1e9b00 */
[----:B------:R2:W4:Y:S04]  /*0340*/  LDG.E.64.CONSTANT R18, desc[UR6][R24.64+0x8] ;  /* 0x0000080618127981 */ /* 0x000528000c1e9b00 */
[----:B------:R-:W4:Y:S01]  /*0350*/  LDG.E.64.CONSTANT R4, desc[UR6][R4.64] ;  /* 0x0000000604047981 */ /* 0x000f22000c1e9b00 */
[----:B------:R-:W-:Y:S01]  /*0360*/  IMAD.MOV.U32 R40, RZ, RZ, 0x1 ;  /* 0x00000001ff287424 */ /* 0x000fe200078e00ff */
[----:B------:R-:W-:Y:S01]  /*0370*/  SHF.R.S32.HI R26, RZ, 0x1f, R12 ;  /* 0x0000001fff1a7819 */ /* 0x000fe2000001140c */
[----:B------:R-:W-:Y:S01]  /*0380*/  IMAD.IADD R31, R31, 0x1, R8 ;  /* 0x000000011f1f7824 */ /* 0x000fe200078e0208 */
[----:B------:R-:W-:-:S02]  /*0390*/  IADD3 R28, P0, P1, R8, R12, R23 ;  /* 0x0000000c081c7210 */ /* 0x000fc4000791e017 */
[----:B------:R-:W-:Y:S02]  /*03a0*/  SHF.R.S32.HI R27, RZ, 0x1f, R23 ;  /* 0x0000001fff1b7819 */ /* 0x000fe40000011417 */
[----:B------:R-:W-:-:S04]  /*03b0*/  SHF.R.S32.HI R9, RZ, 0x1f, R8 ;  /* 0x0000001fff097819 */ /* 0x000fc80000011408 */
[----:B------:R-:W-:Y:S02]  /*03c0*/  IADD3.X R9, PT, PT, R9, R26, R27, P0, P1 ;  /* 0x0000001a09097210 */ /* 0x000fe400007e241b */
[C---:B-1----:R-:W-:Y:S01]  /*03d0*/  LEA R8, P0, R28.reuse, UR4, 0x3 ;  /* 0x000000041c087c11 */ /* 0x042fe2000f8018ff */
[----:B------:R-:W1:Y:S01]  /*03e0*/  LDC.64 R26, c[0x0][0x3c0] ;  /* 0x0000f000ff1a7b82 */ /* 0x000e620000000a00 */
[----:B0-----:R-:W-:Y:S02]  /*03f0*/  IMAD.WIDE R38, R31, 0x8, R16 ;  /* 0x000000081f267825 */ /* 0x001fe400078e0210 */
[----:B------:R-:W-:Y:S02]  /*0400*/  LEA.HI.X R9, R28, UR5, R9, 0x3, P0 ;  /* 0x000000051c097c11 */ /* 0x000fe400080f1c09 */
[----:B------:R-:W-:-:S04]  /*0410*/  IMAD.WIDE R44, R0, 0x8, R16 ;  /* 0x00000008002c7825 */ /* 0x000fc800078e0210 */
[----:B------:R-:W4:Y:S04]  /*0420*/  LDG.E.64.CONSTANT R8, desc[UR6][R8.64+0x8] ;  /* 0x0000080608087981 */ /* 0x000f28000c1e9b00 */
[----:B------:R-:W4:Y:S01]  /*0430*/  LDG.E.64.CONSTANT R16, desc[UR6][R44.64] ;  /* 0x000000062c107981 */ /* 0x000f22000c1e9b00 */
[----:B------:R-:W-:-:S06]  /*0440*/  DADD R36, R36, R2 ;  /* 0x0000000024247229 */ /* 0x000fcc0000000002 */
[----:B------:R-:W0:Y:S01]  /*0450*/  MUFU.RCP64H R41, R37 ;  /* 0x0000002500297308 */ /* 0x000e220000001800 */
[----:B--2---:R-:W-:Y:S02]  /*0460*/  DADD R24, R14, R6 ;  /* 0x000000000e187229 */ /* 0x004fe40000000006 */
[----:B0-----:R-:W-:-:S06]  /*0470*/  DFMA R2, -R36, R40, 1 ;  /* 0x3ff000002402742b */ /* 0x001fcc0000000128 */
[----:B---3--:R-:W-:Y:S02]  /*0480*/  DMUL R20, R24, R20 ;  /* 0x0000001418147228 */ /* 0x008fe40000000000 */
[----:B------:R-:W0:Y:S01]  /*0490*/  LDC.64 R24, c[0x0][0x3c8] ;  /* 0x0000f200ff187b82 */ /* 0x000e220000000a00 */
[----:B------:R-:W-:-:S08]  /*04a0*/  DFMA R2, R2, R2, R2 ;  /* 0x000000020202722b */ /* 0x000fd00000000002 */
[----:B------:R-:W-:Y:S02]  /*04b0*/  DFMA R40, R40, R2, R40 ;  /* 0x000000022828722b */ /* 0x000fe40000000028 */
[----:B------:R-:W2:Y:S06]  /*04c0*/  LDC.64 R2, c[0x0][0x3b8] ;  /* 0x0000ee00ff027b82 */ /* 0x000eac0000000a00 */
[----:B------:R-:W-:-:S08]  /*04d0*/  DFMA R12, -R36, R40, 1 ;  /* 0x3ff00000240c742b */ /* 0x000fd00000000128 */
[----:B------:R-:W-:Y:S02]  /*04e0*/  DFMA R40, R40, R12, R40 ;  /* 0x0000000c2828722b */ /* 0x000fe40000000028 */
[----:B----4-:R-:W-:Y:S01]  /*04f0*/  DADD R32, R10, R18 ;  /* 0x000000000a207229 */ /* 0x010fe20000000012 */
[----:B------:R3:W4:Y:S05]  /*0500*/  LDG.E.64.CONSTANT R12, desc[UR6][R38.64] ;  /* 0x00000006260c7981 */ /* 0x00072a000c1e9b00 */
[----:B------:R-:W-:Y:S01]  /*0510*/  DMUL R42, R40, 2 ;  /* 0x40000000282a7828 */ /* 0x000fe20000000000 */
[--C-:B--2---:R-:W-:Y:S01]  /*0520*/  IMAD.WIDE R46, R31, 0x8, R2.reuse ;  /* 0x000000081f2e7825 */ /* 0x104fe200078e0202 */
[----:B------:R-:W-:Y:S01]  /*0530*/  DFMA R4, R32, R4, R20 ;  /* 0x000000042004722b */ /* 0x000fe20000000014 */
[----:B------:R-:W2:Y:S05]  /*0540*/  LDG.E.64.CONSTANT R20, desc[UR6][R44.64+0x8] ;  /* 0x000008062c147981 */ /* 0x000eaa000c1e9b00 */
[----:B------:R-:W-:Y:S01]  /*0550*/  DFMA R48, -R36, R42, 2 ;  /* 0x400000002430742b */ /* 0x000fe2000000012a */
[----:B------:R-:W2:Y:S01]  /*0560*/  LDG.E.64.CONSTANT R32, desc[UR6][R46.64] ;  /* 0x000000062e207981 */ /* 0x000ea2000c1e9b00 */
[----:B---3--:R-:W-:-:S06]  /*0570*/  IMAD.WIDE R38, R0, 0x8, R2 ;  /* 0x0000000800267825 */ /* 0x008fcc00078e0202 */
[----:B------:R-:W-:Y:S01]  /*0580*/  DFMA R2, R40, R48, R42 ;  /* 0x000000302802722b */ /* 0x000fe2000000002a */
[----:B------:R-:W3:Y:S01]  /*0590*/  LDG.E.64.CONSTANT R38, desc[UR6][R38.64] ;  /* 0x0000000626267981 */ /* 0x000ee2000c1e9b00 */
[----:B0-----:R-:W-:-:S04]  /*05a0*/  IMAD.WIDE R42, R0, 0x8, R24 ;  /* 0x00000008002a7825 */ /* 0x001fc800078e0218 */
[----:B-1----:R-:W-:-:S04]  /*05b0*/  IMAD.WIDE R48, R0, 0x8, R26 ;  /* 0x0000000800307825 */ /* 0x002fc800078e021a */
[----:B------:R-:W-:Y:S02]  /*05c0*/  IMAD.WIDE R24, R29, 0x8, R24 ;  /* 0x000000081d187825 */ /* 0x000fe400078e0218 */
[----:B------:R0:W5:Y:S02]  /*05d0*/  LDG.E.64.CONSTANT R28, desc[UR6][R42.64] ;  /* 0x000000062a1c7981 */ /* 0x000164000c1e9b00 */
[----:B------:R-:W-:Y:S02]  /*05e0*/  IMAD.WIDE R26, R31, 0x8, R26 ;  /* 0x000000081f1a7825 */ /* 0x000fe400078e021a */
[----:B------:R-:W5:Y:S04]  /*05f0*/  LDG.E.64.CONSTANT R24, desc[UR6][R24.64] ;  /* 0x0000000618187981 */ /* 0x000f68000c1e9b00 */
[----:B------:R0:W5:Y:S04]  /*0600*/  LDG.E.64.CONSTANT R30, desc[UR6][R48.64] ;  /* 0x00000006301e7981 */ /* 0x000168000c1e9b00 */
[----:B------:R-:W5:Y:S01]  /*0610*/  LDG.E.64.CONSTANT R26, desc[UR6][R26.64] ;  /* 0x000000061a1a7981 */ /* 0x000f62000c1e9b00 */
[----:B------:R-:W-:-:S05]  /*0620*/  FFMA R35, RZ, R37, R3 ;  /* 0x00000025ff237223 */ /* 0x000fca0000000003 */
[----:B------:R-:W-:Y:S01]  /*0630*/  FSETP.GT.AND P0, PT, |R35|, 1.469367938527859385e-39, PT ;  /* 0x001000002300780b */ /* 0x000fe20003f04200 */
[----:B------:R-:W-:Y:S01]  /*0640*/  BSSY.RECONVERGENT B0, `(.L_x_53) ;  /* 0x0000008000007945 */ /* 0x000fe20003800200 */
[----:B----4-:R-:W-:-:S08]  /*0650*/  DADD R40, R12, R8 ;  /* 0x000000000c287229 */ /* 0x010fd00000000008 */
[----:B--2---:R-:W-:Y:S02]  /*0660*/  DMUL R40, R40, R32 ;  /* 0x0000002028287228 */ /* 0x004fe40000000000 */
[----:B------:R-:W-:-:S08]  /*0670*/  DADD R32, R16, R20 ;  /* 0x0000000010207229 */ /* 0x000fd00000000014 */
[----:B---3--:R-:W-:Y:S01]  /*0680*/  DFMA R32, R32, R38, R40 ;  /* 0x000000262020722b */ /* 0x008fe20000000028 */
[----:B0-----:R-:W-:Y:S10]  /*0690*/  @P0 BRA `(.L_x_54) ;  /* 0x0000000000080947 */ /* 0x001ff40003800000 */
[----:B------:R-:W-:-:S07]  /*06a0*/  MOV R44, 0x6c0 ;  /* 0x000006c0002c7802 */ /* 0x000fce0000000f00 */
[----:B-----5:R-:W-:Y:S05]  /*06b0*/  CALL.REL.NOINC `($__internal_5_$__cuda_sm20_div_rn_f64_full) ;  /* 0x0000000000d47944 */ /* 0x020fea0003c00000 */
.L_x_54:
[----:B------:R-:W-:Y:S05]  /*06c0*/  BSYNC.RECONVERGENT B0 ;  /* 0x0000000000007941 */ /* 0x000fea0003800200 */
.L_x_53:
[----:B------:R-:W0:Y:S08]  /*06d0*/  LDC.64 R36, c[0x0][0x3e8] ;  /* 0x0000fa00ff247b82 */ /* 0x000e300000000a00 */
[----:B------:R-:W1:Y:S08]  /*06e0*/  LDC.64 R38, c[0x0][0x3e0] ;  /* 0x0000f800ff267b82 */ /* 0x000e700000000a00 */
[----:B------:R-:W2:Y:S01]  /*06f0*/  LDC.64 R40, c[0x0][0x3a8] ;  /* 0x0000ea00ff287b82 */ /* 0x000ea20000000a00 */
[----:B0-----:R-:W-:Y:S01]  /*0700*/  IMAD.WIDE.U32 R36, R22, 0x8, R36 ;  /* 0x0000000816247825 */ /* 0x001fe200078e0024 */
[----:B------:R-:W-:-:S06]  /*0710*/  DADD R6, R18, -R6 ;  /* 0x0000000012067229 */ /* 0x000fcc0000000806 */
[----:B------:R-:W0:Y:S01]  /*0720*/  LDC.64 R48, c[0x0][0x3f0] ;  /* 0x0000fc00ff307b82 */ /* 0x000e220000000a00 */
[----:B------:R-:W3:Y:S01]  /*0730*/  LDG.E.64.CONSTANT R36, desc[UR6][R36.64+0x8] ;  /* 0x0000080624247981 */ /* 0x000ee2000c1e9b00 */
[----:B-1----:R-:W-:-:S06]  /*0740*/  IMAD.WIDE.U32 R34, R34, 0x8, R38 ;  /* 0x0000000822227825 */ /* 0x002fcc00078e0026 */
[----:B------:R-:W1:Y:S01]  /*0750*/  LDC.64 R38, c[0x0][0x3a0] ;  /* 0x0000e800ff267b82 */ /* 0x000e620000000a00 */
[----:B------:R-:W4:Y:S01]  /*0760*/  LDG.E.64.CONSTANT R34, desc[UR6][R34.64+0x8] ;  /* 0x0000080622227981 */ /* 0x000f22000c1e9b00 */
[----:B------:R-:W-:Y:S01]  /*0770*/  DADD R12, R16, -R12 ;  /* 0x00000000100c7229 */ /* 0x000fe2000000080c */
[----:B--2---:R-:W-:Y:S01]  /*0780*/  IMAD.WIDE R44, R0, 0x8, R40 ;  /* 0x00000008002c7825 */ /* 0x004fe200078e0228 */
[----:B------:R-:W-:-:S04]  /*0790*/  DADD R14, R10, -R14 ;  /* 0x000000000a0e7229 */ /* 0x000fc8000000080e */
[----:B------:R-:W2:Y:S01]  /*07a0*/  LDC.64 R18, c[0x0][0x3d8] ;  /* 0x0000f600ff127b82 */ /* 0x000ea20000000a00 */
[----:B------:R-:W-:Y:S01]  /*07b0*/  DADD R8, R20, -R8 ;  /* 0x0000000014087229 */ /* 0x000fe20000000808 */
[----:B------:R-:W4:Y:S04]  /*07c0*/  LDG.E.64.CONSTANT R10, desc[UR6][R44.64] ;  /* 0x000000062c0a7981 */ /* 0x000f28000c1e9b00 */
[----:B------:R-:W4:Y:S02]  /*07d0*/  LDG.E.64.CONSTANT R20, desc[UR6][R44.64+0x8] ;  /* 0x000008062c147981 */ /* 0x000f24000c1e9b00 */
[----:B------:R-:W0:Y:S01]  /*07e0*/  LDC.64 R16, c[0x0][0x3f8] ;  /* 0x0000fe00ff107b82 */ /* 0x000e220000000a00 */
[----:B-1----:R-:W-:-:S05]  /*07f0*/  IMAD.WIDE R42, R0, 0x8, R38 ;  /* 0x00000008002a7825 */ /* 0x002fca00078e0226 */
[----:B------:R-:W4:Y:S04]  /*0800*/  LDG.E.64.CONSTANT R38, desc[UR6][R42.64] ;  /* 0x000000062a267981 */ /* 0x000f28000c1e9b00 */
[----:B------:R-:W4:Y:S01]  /*0810*/  LDG.E.64.CONSTANT R40, desc[UR6][R42.64+0x8] ;  /* 0x000008062a287981 */ /* 0x000f22000c1e9b00 */
[----:B--2---:R-:W-:-:S04]  /*0820*/  IMAD.WIDE R46, R23, 0x8, R18 ;  /* 0x00000008172e7825 */ /* 0x004fc800078e0212 */
[----:B0-----:R-:W-:Y:S02]  /*0830*/  IMAD.WIDE R18, R23, 0x8, R16 ;  /* 0x0000000817127825 */ /* 0x001fe400078e0210 */
[----:B------:R-:W2:Y:S02]  /*0840*/  LDG.E.64.CONSTANT R16, desc[UR6][R46.64] ;  /* 0x000000062e107981 */ /* 0x000ea4000c1e9b00 */
[----:B------:R-:W-:Y:S02]  /*0850*/  IMAD.WIDE.U32 R22, R22, 0x8, R48 ;  /* 0x0000000816167825 */ /* 0x000fe400078e0030 */
[----:B------:R-:W2:Y:S04]  /*0860*/  LDG.E.64.CONSTANT R18, desc[UR6][R18.64] ;  /* 0x0000000612127981 */ /* 0x000ea8000c1e9b00 */
[----:B------:R-:W2:Y:S01]  /*0870*/  LDG.E.64.CONSTANT R22, desc[UR6][R22.64+0x8] ;  /* 0x0000080616167981 */ /* 0x000ea2000c1e9b00 */
[----:B------:R-:W-:Y:S01]  /*0880*/  UMOV UR4, 0x55555555 ;  /* 0x5555555500047882 */ /* 0x000fe20000000000 */
[----:B------:R-:W-:Y:S01]  /*0890*/  UMOV UR5, 0x3ff55555 ;  /* 0x3ff5555500057882 */ /* 0x000fe20000000000 */
[----:B-----5:R-:W-:-:S02]  /*08a0*/  DADD R26, R30, -R26 ;  /* 0x000000001e1a7229 */ /* 0x020fc4000000081a */
[----:B------:R-:W-:Y:S02]  /*08b0*/  DADD R24, R28, -R24 ;  /* 0x000000001c187229 */ /* 0x000fe40000000818 */
[----:B------:R-:W-:Y:S02]  /*08c0*/  DADD R4, R4, -R32 ;  /* 0x0000000004047229 */ /* 0x000fe40000000820 */
[----:B---3--:R-:W-:Y:S02]  /*08d0*/  DMUL R14, R36, R14 ;  /* 0x0000000e240e7228 */ /* 0x008fe40000000000 */
[----:B------:R-:W-:-:S06]  /*08e0*/  DMUL R6, R6, R36 ;  /* 0x0000002406067228 */ /* 0x000fcc0000000000 */
[----:B----4-:R-:W-:Y:S02]  /*08f0*/  DFMA R12, R34, R12, R14 ;  /* 0x0000000c220c722b */ /* 0x010fe4000000000e */
[----:B------:R-:W-:Y:S01]  /*0900*/  DFMA R6, R8, R34, R6 ;  /* 0x000000220806722b */ /* 0x000fe20000000006 */
[----:B------:R-:W0:Y:S05]  /*0910*/  LDC.64 R8, c[0x0][0x400] ;  /* 0x00010000ff087b82 */ /* 0x000e2a0000000a00 */
[----:B------:R-:W-:Y:S02]  /*0920*/  DADD R12, R12, R12 ;  /* 0x000000000c0c7229 */ /* 0x000fe4000000000c */
[----:B------:R-:W-:-:S06]  /*0930*/  DADD R6, R6, R6 ;  /* 0x0000000006067229 */ /* 0x000fcc0000000006 */
[----:B------:R-:W-:Y:S02]  /*0940*/  DFMA R10, R10, UR4, -R12 ;  /* 0x000000040a0a7c2b */ /* 0x000fe4000800080c */
[----:B------:R-:W-:-:S06]  /*0950*/  DFMA R6, R20, UR4, -R6 ;  /* 0x0000000414067c2b */ /* 0x000fcc0008000806 */
[----:B------:R-:W-:-:S08]  /*0960*/  DMUL R10, R38, R10 ;  /* 0x0000000a260a7228 */ /* 0x000fd00000000000 */
[----:B------:R-:W-:-:S08]  /*0970*/  DFMA R6, R40, R6, -R10 ;  /* 0x000000062806722b */ /* 0x000fd0000000080a */
[----:B--2---:R-:W-:-:S08]  /*0980*/  DMUL R6, R16, R6 ;  /* 0x0000000610067228 */ /* 0x004fd00000000000 */
[----:B------:R-:W-:-:S08]  /*0990*/  DFMA R6, R34, R26, R6 ;  /* 0x0000001a2206722b */ /* 0x000fd00000000006 */
[----:B------:R-:W-:Y:S02]  /*09a0*/  DFMA R6, R36, R24, R6 ;  /* 0x000000182406722b */ /* 0x000fe40000000006 */
[----:B------:R-:W-:-:S06]  /*09b0*/  DFMA R4, R4, 0.25, -R18 ;  /* 0x3fd000000404782b */ /* 0x000fcc0000000812 */
[----:B------:R-:W-:-:S08]  /*09c0*/  DFMA R6, R18, R22, -R6 ;  /* 0x000000161206722b */ /* 0x000fd00000000806 */
[----:B------:R-:W-:Y:S01]  /*09d0*/  DFMA R4, R6, R2, R4 ;  /* 0x000000020604722b */ /* 0x000fe20000000004 */
[----:B0-----:R-:W-:-:S06]  /*09e0*/  IMAD.WIDE R2, R0, 0x8, R8 ;  /* 0x0000000800027825 */ /* 0x001fcc00078e0208 */
[----:B------:R-:W-:Y:S01]  /*09f0*/  STG.E.64 desc[UR6][R2.64], R4 ;  /* 0x0000000402007986 */ /* 0x000fe2000c101b06 */
[----:B------:R-:W-:Y:S05]  /*0a00*/  EXIT ;  /* 0x000000000000794d */ /* 0x000fea0003800000 */
        .weak           $__internal_5_$__cuda_sm20_div_rn_f64_full
        .type           $__internal_5_$__cuda_sm20_div_rn_f64_full,@function
        .size           $__internal_5_$__cuda_sm20_div_rn_f64_full,(.L_x_68 - $__internal_5_$__cuda_sm20_div_rn_f64_full)
$__internal_5_$__cuda_sm20_div_rn_f64_full:
        /* <DEDUP_REMOVED lines=8> */
[----:B------:R-:W-:-:S04]  /*0a90*/  LOP3.LUT R35, R37, 0x7ff00000, RZ, 0xc0, !PT ;  /* 0x7ff0000025237812 */ /* 0x000fc800078ec0ff */
[----:B------:R-:W-:Y:S01]  /*0aa0*/  ISETP.LE.U32.AND P1, PT, R35, 0x40000000, PT ;  /* 0x400000002300780c */ /* 0x000fe20003f23070 */
[----:B------:R-:W-:-:S06]  /*0ab0*/  @!P0 DMUL R2, R42, 8.98846567431157953865e+307 ;  /* 0x7fe000002a028828 */ /* 0x000fcc0000000000 */
[----:B------:R-:W0:Y:S04]  /*0ac0*/  MUFU.RCP64H R39, R3 ;  /* 0x0000000300277308 */ /* 0x000e280000001800 */
[----:B------:R-:W-:Y:S01]  /*0ad0*/  @!P0 LOP3.LUT R35, R3, 0x7ff00000, RZ, 0xc0, !PT ;  /* 0x7ff0000003238812 */ /* 0x000fe200078ec0ff */
[----:B0-----:R-:W-:-:S08]  /*0ae0*/  DFMA R40, R38, -R2, 1 ;  /* 0x3ff000002628742b */ /* 0x001fd00000000802 */
[----:B------:R-:W-:-:S08]  /*0af0*/  DFMA R40, R40, R40, R40 ;  /* 0x000000282828722b */ /* 0x000fd00000000028 */
[----:B------:R-:W-:Y:S01]  /*0b00*/  DFMA R38, R38, R40, R38 ;  /* 0x000000282626722b */ /* 0x000fe20000000026 */
[----:B------:R-:W-:-:S05]  /*0b10*/  IMAD.MOV.U32 R40, RZ, RZ, 0x1ca00000 ;  /* 0x1ca00000ff287424 */ /* 0x000fca00078e00ff */
[----:B------:R-:W-:Y:S02]  /*0b20*/  SEL R41, R40, 0x63400000, !P1 ;  /* 0x6340000028297807 */ /* 0x000fe40004800000 */
[----:B------:R-:W-:Y:S01]  /*0b30*/  DFMA R36, R38, -R2, 1 ;  /* 0x3ff000002624742b */ /* 0x000fe20000000802 */
[----:B------:R-:W-:-:S07]  /*0b40*/  MOV R40, RZ ;  /* 0x000000ff00287202 */ /* 0x000fce0000000f00 */
[----:B------:R-:W-:-:S08]  /*0b50*/  DFMA R38, R38, R36, R38 ;  /* 0x000000242626722b */ /* 0x000fd00000000026 */
[----:B------:R-:W-:-:S08]  /*0b60*/  DMUL R36, R38, R40 ;  /* 0x0000002826247228 */ /* 0x000fd00000000000 */
[----:B------:R-:W-:-:S08]  /*0b70*/  DFMA R46, R36, -R2, R40 ;  /* 0x80000002242e722b */ /* 0x000fd00000000028 */
[----:B------:R-:W-:Y:S01]  /*0b80*/  DFMA R38, R38, R46, R36 ;  /* 0x0000002e2626722b */ /* 0x000fe20000000024 */
[----:B------:R-:W-:-:S04]  /*0b90*/  IMAD.MOV.U32 R46, RZ, RZ, 0x40000000 ;  /* 0x40000000ff2e7424 */ /* 0x000fc800078e00ff */
[----:B------:R-:W-:-:S05]  /*0ba0*/  VIADD R36, R46, 0xffffffff ;  /* 0xffffffff2e247836 */ /* 0x000fca0000000000 */
[----:B------:R-:W-:Y:S01]  /*0bb0*/  ISETP.GT.U32.AND P0, PT, R36, 0x7feffffe, PT ;  /* 0x7feffffe2400780c */ /* 0x000fe20003f04070 */
[----:B------:R-:W-:-:S05]  /*0bc0*/  VIADD R36, R35, 0xffffffff ;  /* 0xffffffff23247836 */ /* 0x000fca0000000000 */
[----:B------:R-:W-:-:S13]  /*0bd0*/  ISETP.GT.U32.OR P0, PT, R36, 0x7feffffe, P0 ;  /* 0x7feffffe2400780c */ /* 0x000fda0000704470 */
[----:B------:R-:W-:Y:S05]  /*0be0*/  @P0 BRA `(.L_x_56) ;  /* 0x0000000000780947 */ /* 0x000fea0003800000 */
[----:B------:R-:W-:Y:S01]  /*0bf0*/  LOP3.LUT R35, R43, 0x7ff00000, RZ, 0xc0, !PT ;  /* 0x7ff000002b237812 */ /* 0x000fe200078ec0ff */
[----:B------:R-:W-:-:S03]  /*0c00*/  IMAD.MOV.U32 R46, RZ, RZ, RZ ;  /* 0x000000ffff2e7224 */ /* 0x000fc600078e00ff */
[C---:B------:R-:W-:Y:S02]  /*0c10*/  ISETP.LE.U32.AND P0, PT, R35.reuse, 0x40000000, PT ;  /* 0x400000002300780c */ /* 0x040fe40003f03070 */
[----:B------:R-:W-:Y:S01]  /*0c20*/  IADD3 R36, PT, PT, -R35, RZ, RZ ;  /* 0x000000ff23247210 */ /* 0x000fe20007ffe1ff */
[----:B------:R-:W-:-:S05]  /*0c30*/  IMAD.MOV.U32 R35, RZ, RZ, 0x40000000 ;  /* 0x40000000ff237424 */ /* 0x000fca00078e00ff */
[----:B------:R-:W-:Y:S01]  /*0c40*/  VIADDMNMX R35, R36, R35, 0xb9600000, !PT ;  /* 0xb960000024237446 */ /* 0x000fe20007800123 */
[----:B------:R-:W-:-:S03]  /*0c50*/  IMAD.MOV.U32 R36, RZ, RZ, 0x1ca00000 ;  /* 0x1ca00000ff247424 */ /* 0x000fc600078e00ff */
[----:B------:R-:W-:Y:S02]  /*0c60*/  VIMNMX R35, PT, PT, R35, 0x46a00000, PT ;  /* 0x46a0000023237848 */ /* 0x000fe40003fe0100 */
[----:B------:R-:W-:-:S05]  /*0c70*/  SEL R36, R36, 0x63400000, !P0 ;  /* 0x6340000024247807 */ /* 0x000fca0004000000 */
[----:B------:R-:W-:-:S05]  /*0c80*/  IMAD.IADD R35, R35, 0x1, -R36 ;  /* 0x0000000123237824 */ /* 0x000fca00078e0a24 */
[----:B------:R-:W-:-:S06]  /*0c90*/  IADD3 R47, PT, PT, R35, 0x7fe00000, RZ ;  /* 0x7fe00000232f7810 */ /* 0x000fcc0007ffe0ff */
        /* <DEDUP_REMOVED lines=10> */
[----:B------:R-:W-:Y:S02]  /*0d40*/  MOV R2, RZ ;  /* 0x000000ff00027202 */ /* 0x000fe40000000f00 */
[----:B------:R-:W-:-:S04]  /*0d50*/  IADD3 R35, PT, PT, -R35, -0x43300000, RZ ;  /* 0xbcd0000023237810 */ /* 0x000fc80007ffe1ff */
[----:B------:R-:W-:Y:S02]  /*0d60*/  DFMA R2, R36, -R2, R38 ;  /* 0x800000022402722b */ /* 0x000fe40000000026 */
[----:B------:R-:W-:-:S08]  /*0d70*/  DMUL.RP R38, R38, R46 ;  /* 0x0000002e26267228 */ /* 0x000fd00000008000 */
[----:B------:R-:W-:Y:S02]  /*0d80*/  FSETP.NEU.AND P0, PT, |R3|, R35, PT ;  /* 0x000000230300720b */ /* 0x000fe40003f0d200 */
[----:B------:R-:W-:Y:S02]  /*0d90*/  LOP3.LUT R43, R39, R43, RZ, 0x3c, !PT ;  /* 0x0000002b272b7212 */ /* 0x000fe400078e3cff */
[----:B------:R-:W-:Y:S02]  /*0da0*/  FSEL R36, R38, R36, !P0 ;  /* 0x0000002426247208 */ /* 0x000fe40004000000 */
[----:B------:R-:W-:Y:S01]  /*0db0*/  FSEL R37, R43, R37, !P0 ;  /* 0x000000252b257208 */ /* 0x000fe20004000000 */
[----:B------:R-:W-:Y:S06]  /*0dc0*/  BRA `(.L_x_57) ;  /* 0x0000000000447947 */ /* 0x000fec0003800000 */
.L_x_56:
[----:B------:R-:W-:-:S14]  /*0dd0*/  DSETP.NAN.AND P0, PT, R42, R42, PT ;  /* 0x0000002a2a00722a */ /* 0x000fdc0003f08000 */
[----:B------:R-:W-:Y:S05]  /*0de0*/  @P0 BRA `(.L_x_58) ;  /* 0x0000000000340947 */ /* 0x000fea0003800000 */
[----:B------:R-:W-:Y:S01]  /*0df0*/  ISETP.NE.AND P0, PT, R46, R35, PT ;  /* 0x000000232e00720c */ /* 0x000fe20003f05270 */
[----:B------:R-:W-:Y:S02]  /*0e00*/  IMAD.MOV.U32 R36, RZ, RZ, 0x0 ;  /* 0x00000000ff247424 */ /* 0x000fe400078e00ff */
[----:B------:R-:W-:-:S10]  /*0e10*/  IMAD.MOV.U32 R37, RZ, RZ, -0x80000 ;  /* 0xfff80000ff257424 */ /* 0x000fd400078e00ff */
        /* <DEDUP_REMOVED lines=10> */
.L_x_58:
[----:B------:R-:W-:Y:S01]  /*0ec0*/  LOP3.LUT R37, R43, 0x80000, RZ, 0xfc, !PT ;  /* 0x000800002b257812 */ /* 0x000fe200078efcff */
[----:B------:R-:W-:-:S07]  /*0ed0*/  IMAD.MOV.U32 R36, RZ, RZ, R42 ;  /* 0x000000ffff247224 */ /* 0x000fce00078e002a */
.L_x_57:
[----:B------:R-:W-:Y:S05]  /*0ee0*/  BSYNC.RECONVERGENT B1 ;  /* 0x0000000000017941 */ /* 0x000fea0003800200 */
.L_x_55:
[----:B------:R-:W-:Y:S01]  /*0ef0*/  IMAD.MOV.U32 R45, RZ, RZ, 0x0 ;  /* 0x00000000ff2d7424 */ /* 0x000fe200078e00ff */
[----:B------:R-:W-:Y:S01]  /*0f00*/  MOV R3, R37 ;  /* 0x0000002500037202 */ /* 0x000fe20000000f00 */
[----:B------:R-:W-:Y:S02]  /*0f10*/  IMAD.MOV.U32 R2, RZ, RZ, R36 ;  /* 0x000000ffff027224 */ /* 0x000fe400078e0024 */
[----:B------:R-:W-:Y:S05]  /*0f20*/  RET.REL.NODEC R44 `(_Z22velocity_flux_x_kernelPKdS0_S0_S0_S0_S0_S0_S0_S0_S0_S0_S0_S0_S0_S0_S0_Pdiii) ;  /* 0xfffffff02c347950 */ /* 0x000fea0003c3ffff */
.L_x_59:
        /* <DEDUP_REMOVED lines=13> */
.L_x_68:


//--------------------- .text._Z23vorticity_stress_kernelPKdS0_S0_S0_S0_S0_S0_PdS1_S1_S1_S1_S1_iii --------------------------
	.section	.text._Z23vorticity_stress_kernelPKdS0_S0_S0_S0_S0_S0_PdS1_S1_S1_S1_S1_iii,"ax",@progbits
	.align	128
        .global         _Z23vorticity_stress_kernelPKdS0_S0_S0_S0_S0_S0_PdS1_S1_S1_S1_S1_iii
        .type           _Z23vorticity_stress_kernelPKdS0_S0_S0_S0_S0_S0_PdS1_S1_S1_S1_S1_iii,@function
        .size           _Z23vorticity_stress_kernelPKdS0_S0_S0_S0_S0_S0_PdS1_S1_S1_S1_S1_iii,(.L_x_78 - _Z23vorticity_stress_kernelPKdS0_S0_S0_S0_S0_S0_PdS1_S1_S1_S1_S1_iii)
        .other          _Z23vorticity_stress_kernelPKdS0_S0_S0_S0_S0_S0_PdS1_S1_S1_S1_S1_iii,@"STO_CUDA_ENTRY STV_DEFAULT"
_Z23vorticity_stress_kernelPKdS0_S0_S0_S0_S0_S0_PdS1_S1_S1_S1_S1_iii:
.text._Z23vorticity_stress_kernelPKdS0_S0_S0_S0_S0_S0_PdS1_S1_S1_S1_S1_iii:
[----:B------:R-:W-:Y:S01]  /*0000*/  LDC R1, c[0x0][0x37c] ;  /* 0x0000df00ff017b82 */ /* 0x000fe20000000800 */
[----:B------:R-:W0:Y:S07]  /*0010*/  S2R R3, SR_TID.Y ;  /* 0x0000000000037919 */ /* 0x000e2e0000002200 */
[----:B------:R-:W1:Y:S01]  /*0020*/  LDC R9, c[0x0][0x360] ;  /* 0x0000d800ff097b82 */ /* 0x000e620000000800 */
[----:B------:R-:W2:Y:S01]  /*0030*/  LDCU UR7, c[0x0][0x3f0] ;  /* 0x00007e00ff0777ac */ /* 0x000ea20008000800 */
[----:B------:R-:W1:Y:S01]  /*0040*/  S2R R0, SR_TID.X ;  /* 0x0000000000007919 */ /* 0x000e620000002100 */
[----:B------:R-:W3:Y:S05]  /*0050*/  S2R R5, SR_TID.Z ;  /* 0x0000000000057919 */ /* 0x000eea0000002300 */
[----:B------:R-:W0:Y:S08]  /*0060*/  S2UR UR5, SR_CTAID.Y ;  /* 0x00000000000579c3 */ /* 0x000e300000002600 */
[----:B------:R-:W0:Y:S08]  /*0070*/  LDC R8, c[0x0][0x364] ;  /* 0x0000d900ff087b82 */ /* 0x000e300000000800 */
[----:B------:R-:W1:Y:S08]  /*0080*/  S2UR UR4, SR_CTAID.X ;  /* 0x00000000000479c3 */ /* 0x000e700000002500 */
[----:B------:R-:W4:Y:S08]  /*0090*/  LDC.64 R6, c[0x0][0x3e8] ;  /* 0x0000fa00ff067b82 */ /* 0x000f300000000a00 */
[----:B------:R-:W3:Y:S01]  /*00a0*/  S2UR UR6, SR_CTAID.Z ;  /* 0x00000000000679c3 */ /* 0x000ee20000002700 */
[----:B0-----:R-:W-:-:S07]  /*00b0*/  IMAD R8, R8, UR5, R3 ;  /* 0x0000000508087c24 */ /* 0x001fce000f8e0203 */
[----:B------:R-:W3:Y:S01]  /*00c0*/  LDC R28, c[0x0][0x368] ;  /* 0x0000da00ff1c7b82 */ /* 0x000ee20000000800 */
[----:B-1----:R-:W-:Y:S01]  /*00d0*/  IMAD R9, R9, UR4, R0 ;  /* 0x0000000409097c24 */ /* 0x002fe2000f8e0200 */
[----:B----4-:R-:W-:-:S04]  /*00e0*/  ISETP.GT.AND P0, PT, R8, R7, PT ;  /* 0x000000070800720c */ /* 0x010fc80003f04270 */
[----:B------:R-:W-:Y:S01]  /*00f0*/  ISETP.GT.OR P0, PT, R9, R6, P0 ;  /* 0x000000060900720c */ /* 0x000fe20000704670 */
[----:B---3--:R-:W-:-:S05]  /*0100*/  IMAD R28, R28, UR6, R5 ;  /* 0x000000061c1c7c24 */ /* 0x008fca000f8e0205 */
[----:B--2---:R-:W-:-:S13]  /*0110*/  ISETP.GT.OR P0, PT, R28, UR7, P0 ;  /* 0x000000071c007c0c */ /* 0x004fda0008704670 */
[----:B------:R-:W-:Y:S05]  /*0120*/  @P0 EXIT ;  /* 0x000000000000094d */ /* 0x000fea0003800000 */
[----:B------:R-:W0:Y:S01]  /*0130*/  LDC.64 R14, c[0x0][0x390] ;  /* 0x0000e400ff0e7b82 */ /* 0x000e220000000a00 */
[----:B------:R-:W-:Y:S01]  /*0140*/  IADD3 R29, PT, PT, R7, 0x2, RZ ;  /* 0x00000002071d7810 */ /* 0x000fe20007ffe0ff */
[----:B------:R-:W1:Y:S01]  /*0150*/  LDCU.64 UR4, c[0x0][0x358] ;  /* 0x00006b00ff0477ac */ /* 0x000e620008000a00 */
[----:B------:R-:W-:Y:S01]  /*0160*/  IADD3 R0, PT, PT, R6, 0x2, RZ ;  /* 0x0000000206007810 */ /* 0x000fe20007ffe0ff */
[----:B------:R-:W2:Y:S04]  /*0170*/  LDCU.64 UR6, c[0x0][0x398] ;  /* 0x00007300ff0677ac */ /* 0x000ea80008000a00 */
[----:B------:R-:W3:Y:S01]  /*0180*/  LDC.64 R34, c[0x0][0x388] ;  /* 0x0000e200ff227b82 */ /* 0x000ee20000000a00 */
[-C--:B------:R-:W-:Y:S02]  /*0190*/  IMAD R29, R29, R0.reuse, RZ ;  /* 0x000000001d1d7224 */ /* 0x080fe400078e02ff */
[----:B------:R-:W-:-:S04]  /*01a0*/  IMAD R30, R8, R0, R9 ;  /* 0x00000000081e7224 */ /* 0x000fc800078e0209 */
[----:B------:R-:W-:Y:S01]  /*01b0*/  IMAD R31, R28, R29, R30 ;  /* 0x0000001d1c1f7224 */ /* 0x000fe200078e021e */
[----:B------:R-:W4:Y:S04]  /*01c0*/  LDC.64 R6, c[0x0][0x380] ;  /* 0x0000e000ff067b82 */ /* 0x000f280000000a00 */
[----:B------:R-:W-:-:S04]  /*01d0*/  IADD3 R33, PT, PT, R0, R31, RZ ;  /* 0x0000001f00217210 */ /* 0x000fc80007ffe0ff */
[----:B------:R-:W5:Y:S01]  /*01e0*/  LDC.64 R2, c[0x0][0x3b0] ;  /* 0x0000ec00ff027b82 */ /* 0x000f620000000a00 */
[----:B0-----:R-:W-:-:S05]  /*01f0*/  IMAD.WIDE R14, R31, 0x8, R14 ;  /* 0x000000081f0e7825 */ /* 0x001fca00078e020e */
[----:B-1----:R-:W2:Y:S02]  /*0200*/  LDG.E.64.CONSTANT R18, desc[UR4][R14.64+0x8] ;  /* 0x000008040e127981 */ /* 0x002ea4000c1e9b00 */
[----:B------:R-:W0:Y:S01]  /*0210*/  LDC.64 R12, c[0x0][0x3a8] ;  /* 0x0000ea00ff0c7b82 */ /* 0x000e220000000a00 */
[----:B---3--:R-:W-:Y:S01]  /*0220*/  IMAD.WIDE R34, R31, 0x8, R34 ;  /* 0x000000081f227825 */ /* 0x008fe200078e0222 */
[----:B------:R1:W2:Y:S06]  /*0230*/  LDG.E.64.CONSTANT R22, desc[UR4][R14.64] ;  /* 0x000000040e167981 */ /* 0x0002ac000c1e9b00 */
[----:B------:R-:W3:Y:S01]  /*0240*/  LDC.64 R10, c[0x0][0x3a0] ;  /* 0x0000e800ff0a7b82 */ /* 0x000ee20000000a00 */
[----:B------:R-:W-:Y:S01]  /*0250*/  IMAD.WIDE R24, R0, 0x8, R14 ;  /* 0x0000000800187825 */ /* 0x000fe200078e020e */
[----:B------:R-:W2:Y:S03]  /*0260*/  LDG.E.64.CONSTANT R16, desc[UR4][R34.64+0x8] ;  /* 0x0000080422107981 */ /* 0x000ea6000c1e9b00 */
[----:B------:R-:W-:Y:S01]  /*0270*/  IMAD.WIDE R20, R29, 0x8, R34 ;  /* 0x000000081d147825 */ /* 0x000fe200078e0222 */
[----:B------:R-:W2:Y:S02]  /*0280*/  LDG.E.64.CONSTANT R26, desc[UR4][R34.64] ;  /* 0x00000004221a7981 */ /* 0x000ea4000c1e9b00 */
[----:B-1----:R-:W1:Y:S01]  /*0290*/  LDC.64 R14, c[0x0][0x3b8] ;  /* 0x0000ee00ff0e7b82 */ /* 0x002e620000000a00 */
[----:B----4-:R-:W-:Y:S01]  /*02a0*/  IMAD.WIDE R4, R31, 0x8, R6 ;  /* 0x000000081f047825 */ /* 0x010fe200078e0206 */
[----:B------:R-:W4:Y:S03]  /*02b0*/  LDG.E.64.CONSTANT R24, desc[UR4][R24.64] ;  /* 0x0000000418187981 */ /* 0x000f26000c1e9b00 */
[----:B-----5:R-:W-:Y:S01]  /*02c0*/  IMAD.WIDE.U32 R2, R28, 0x8, R2 ;  /* 0x000000081c027825 */ /* 0x020fe200078e0002 */
[----:B------:R-:W5:Y:S03]  /*02d0*/  LDG.E.64.CONSTANT R20, desc[UR4][R20.64] ;  /* 0x0000000414147981 */ /* 0x000f66000c1e9b00 */
[----:B------:R-:W-:-:S02]  /*02e0*/  IMAD.WIDE R6, R33, 0x8, R6 ;  /* 0x0000000821067825 */ /* 0x000fc400078e0206 */
[----:B------:R-:W5:Y:S02]  /*02f0*/  LDG.E.64.CONSTANT R2, desc[UR4][R2.64] ;  /* 0x0000000402027981 */ /* 0x000f64000c1e9b00 */
[----:B0-----:R-:W-:Y:S02]  /*0300*/  IMAD.WIDE.U32 R12, R8, 0x8, R12 ;  /* 0x00000008080c7825 */ /* 0x001fe400078e000c */
[----:B------:R-:W5:Y:S02]  /*0310*/  LDG.E.64.CONSTANT R6, desc[UR4][R6.64] ;  /* 0x0000000406067981 */ /* 0x000f64000c1e9b00 */
[----:B---3--:R-:W-:Y:S02]  /*0320*/  IMAD.WIDE R10, R9, 0x8, R10 ;  /* 0x00000008090a7825 */ /* 0x008fe400078e020a */
[----:B------:R-:W3:Y:S02]  /*0330*/  LDG.E.64.CONSTANT R12, desc[UR4][R12.64] ;  /* 0x000000040c0c7981 */ /* 0x000ee4000c1e9b00 */
[----:B------:R-:W-:-:S02]  /*0340*/  IMAD.WIDE R8, R29, 0x8, R4 ;  /* 0x000000081d087825 */ /* 0x000fc400078e0204 */
[----:B------:R-:W3:Y:S04]  /*0350*/  LDG.E.64.CONSTANT R4, desc[UR4][R4.64] ;  /* 0x0000000404047981 */ /* 0x000ee8000c1e9b00 */
[----:B------:R-:W3:Y:S04]  /*0360*/  LDG.E.64.CONSTANT R8, desc[UR4][R8.64] ;  /* 0x0000000408087981 */ /* 0x000ee8000c1e9b00 */
[----:B------:R-:W3:Y:S01]  /*0370*/  LDG.E.64.CONSTANT R10, desc[UR4][R10.64] ;  /* 0x000000040a0a7981 */ /* 0x000ee2000c1e9b00 */
[----:B-1----:R-:W-:Y:S01]  /*0380*/  IMAD.WIDE R14, R31, 0x8, R14 ;  /* 0x000000081f0e7825 */ /* 0x002fe200078e020e */
[----:B--2---:R-:W-:-:S02]  /*0390*/  DADD R18, R18, -R22 ;  /* 0x0000000012127229 */ /* 0x004fc40000000816 */
[----:B------:R-:W-:Y:S02]  /*03a0*/  DADD R16, R16, -R26 ;  /* 0x0000000010107229 */ /* 0x000fe4000000081a */
[----:B----4-:R-:W-:Y:S01]  /*03b0*/  DADD R22, -R22, R24 ;  /* 0x0000000016167229 */ /* 0x010fe20000000118 */
[----:B------:R-:W0:Y:S01]  /*03c0*/  LDC.64 R24, c[0x0][0x398] ;  /* 0x0000e600ff187b82 */ /* 0x000e220000000a00 */
[----:B-----5:R-:W-:-:S07]  /*03d0*/  DADD R26, -R26, R20 ;  /* 0x000000001a1a7229 */ /* 0x020fce0000000114 */
[----:B------:R-:W1:Y:S01]  /*03e0*/  LDC.64 R20, c[0x0][0x3c0] ;  /* 0x0000f000ff147b82 */ /* 0x000e620000000a00 */
[----:B------:R-:W-:Y:S02]  /*03f0*/  DMUL R26, R2, R26 ;  /* 0x0000001a021a7228 */ /* 0x000fe40000000000 */
[----:B---3--:R-:W-:Y:S02]  /*0400*/  DADD R6, R6, -R4 ;  /* 0x0000000006067229 */ /* 0x008fe40000000804 */
[----:B------:R-:W-:-:S04]  /*0410*/  DADD R8, -R4, R8 ;  /* 0x0000000004087229 */ /* 0x000fc80000000108 */
[C---:B------:R-:W-:Y:S02]  /*0420*/  DFMA R4, R12.reuse, R22, -R26 ;  /* 0x000000160c04722b */ /* 0x040fe4000000081a */
[----:B------:R-:W-:Y:S01]  /*0430*/  DMUL R6, R12, R6 ;  /* 0x000000060c067228 */ /* 0x000fe20000000000 */
[----:B0-----:R-:W-:Y:S01]  /*0440*/  IMAD.WIDE R24, R31, 0x8, R24 ;  /* 0x000000081f187825 */ /* 0x001fe200078e0218 */
[----:B------:R-:W-:-:S03]  /*0450*/  DMUL R18, R10, R18 ;  /* 0x000000120a127228 */ /* 0x000fc60000000000 */
[----:B------:R0:W-:Y:S03]  /*0460*/  STG.E.64 desc[UR4][R14.64], R4 ;  /* 0x000000040e007986 */ /* 0x0001e6000c101b04 */
[CCC-:B------:R-:W-:Y:S02]  /*0470*/  DFMA R34, R10.reuse, R16.reuse, -R6.reuse ;  /* 0x000000100a22722b */ /* 0x1c0fe40000000806 */
[----:B------:R-:W-:Y:S01]  /*0480*/  DFMA R6, R10, R16, R6 ;  /* 0x000000100a06722b */ /* 0x000fe20000000006 */
[----:B------:R-:W2:Y:S01]  /*0490*/  LDG.E.64.CONSTANT R10, desc[UR4][R24.64] ;  /* 0x00000004180a7981 */ /* 0x000ea2000c1e9b00 */
[----:B------:R-:W-:Y:S01]  /*04a0*/  IMAD R17, R28, R29, R29 ;  /* 0x0000001d1c117224 */ /* 0x000fe200078e021d */
[----:B------:R-:W-:Y:S01]  /*04b0*/  DFMA R32, R2, R8, -R18 ;  /* 0x000000080220722b */ /* 0x000fe20000000812 */
[----:B------:R-:W-:Y:S01]  /*04c0*/  IMAD.WIDE R36, R0, 0x8, R24 ;  /* 0x0000000800247825 */ /* 0x000fe200078e0218 */
[----:B0-----:R-:W2:Y:S03]  /*04d0*/  LDG.E.64.CONSTANT R4, desc[UR4][R24.64+0x8] ;  /* 0x0000080418047981 */ /* 0x001ea6000c1e9b00 */
[----:B-1----:R-:W-:Y:S01]  /*04e0*/  IMAD.WIDE R20, R31, 0x8, R20 ;  /* 0x000000081f147825 */ /* 0x002fe200078e0214 */
[----:B------:R-:W-:-:S02]  /*04f0*/  SHF.R.S32.HI R16, RZ, 0x1f, R30 ;  /* 0x0000001fff107819 */ /* 0x000fc4000001141e */
[----:B------:R-:W-:Y:S01]  /*0500*/  IADD3 R30, P0, PT, R30, R17, RZ ;  /* 0x000000111e1e7210 */ /* 0x000fe20007f1e0ff */
[----:B------:R-:W3:Y:S03]  /*0510*/  LDG.E.64.CONSTANT R14, desc[UR4][R36.64] ;  /* 0x00000004240e7981 */ /* 0x000ee6000c1e9b00 */
[----:B------:R-:W-:Y:S01]  /*0520*/  LEA.HI.X.SX32 R17, R17, R16, 0x1, P0 ;  /* 0x0000001011117211 */ /* 0x000fe200000f0eff */
[----:B------:R0:W-:Y:S01]  /*0530*/  STG.E.64 desc[UR4][R20.64], R32 ;  /* 0x0000002014007986 */ /* 0x0001e2000c101b04 */
[----:B------:R-:W-:Y:S01]  /*0540*/  LEA R28, P0, R30, UR6, 0x3 ;  /* 0x000000061e1c7c11 */ /* 0x000fe2000f8018ff */
[----:B0-----:R-:W-:-:S03]  /*0550*/  IMAD.WIDE R32, R29, 0x8, R24 ;  /* 0x000000081d207825 */ /* 0x001fc600078e0218 */
[----:B------:R-:W-:Y:S01]  /*0560*/  LEA.HI.X R29, R30, UR7, R17, 0x3, P0 ;  /* 0x000000071e1d7c11 */ /* 0x000fe200080f1c11 */
[----:B------:R0:W4:Y:S04]  /*0570*/  LDG.E.64.CONSTANT R20, desc[UR4][R36.64+0x8] ;  /* 0x0000080424147981 */ /* 0x000128000c1e9b00 */
[----:B------:R1:W5:Y:S04]  /*0580*/  LDG.E.64.CONSTANT R16, desc[UR4][R32.64] ;  /* 0x0000000420107981 */ /* 0x000368000c1e9b00 */
[----:B------:R-:W5:Y:S01]  /*0590*/  LDG.E.64.CONSTANT R24, desc[UR4][R28.64+0x8] ;  /* 0x000008041c187981 */ /* 0x000f62000c1e9b00 */
[----:B0-----:R-:W0:Y:S01]  /*05a0*/  LDC.64 R36, c[0x0][0x3c8] ;  /* 0x0000f200ff247b82 */ /* 0x001e220000000a00 */
[----:B-1----:R-:W-:-:S05]  /*05b0*/  IMAD.WIDE R32, R0, 0x8, R32 ;  /* 0x0000000800207825 */ /* 0x002fca00078e0220 */
[----:B------:R1:W5:Y:S01]  /*05c0*/  LDG.E.64.CONSTANT R28, desc[UR4][R32.64] ;  /* 0x00000004201c7981 */ /* 0x000362000c1e9b00 */
[----:B------:R-:W-:Y:S02]  /*05d0*/  DFMA R2, R2, R8, R18 ;  /* 0x000000080202722b */ /* 0x000fe40000000012 */
[----:B------:R-:W-:Y:S01]  /*05e0*/  DFMA R12, R12, R22, R26 ;  /* 0x000000160c0c722b */ /* 0x000fe2000000001a */
[----:B0-----:R-:W-:-:S05]  /*05f0*/  IMAD.WIDE R36, R31, 0x8, R36 ;  /* 0x000000081f247825 */ /* 0x001fca00078e0224 */
[----:B------:R-:W-:Y:S01]  /*0600*/  STG.E.64 desc[UR4][R36.64], R34 ;  /* 0x0000002224007986 */ /* 0x000fe2000c101b04 */
[C---:B--2---:R-:W-:Y:S02]  /*0610*/  DADD R4, R10.reuse, R4 ;  /* 0x000000000a047229 */ /* 0x044fe40000000004 */
[----:B---3--:R-:W-:-:S06]  /*0620*/  DADD R10, R10, R14 ;  /* 0x000000000a0a7229 */ /* 0x008fcc000000000e */
[----:B------:R-:W-:-:S08]  /*0630*/  DADD R14, R14, R4 ;  /* 0x000000000e0e7229 */ /* 0x000fd00000000004 */
[----:B----4-:R-:W-:Y:S02]  /*0640*/  DADD R20, R14, R20 ;  /* 0x000000000e147229 */ /* 0x010fe40000000014 */
[----:B------:R-:W0:Y:S01]  /*0650*/  LDC.64 R14, c[0x0][0x3d8] ;  /* 0x0000f600ff0e7b82 */ /* 0x000e220000000a00 */
[----:B-----5:R-:W-:Y:S02]  /*0660*/  DADD R4, R16, R4 ;  /* 0x0000000010047229 */ /* 0x020fe40000000004 */
[----:B-1----:R-:W-:-:S05]  /*0670*/  DADD R32, R10, R16 ;  /* 0x000000000a207229 */ /* 0x002fca0000000010 */
[----:B------:R-:W1:Y:S01]  /*0680*/  LDC.64 R10, c[0x0][0x3d0] ;  /* 0x0000f400ff0a7b82 */ /* 0x000e620000000a00 */
[----:B------:R-:W-:-:S07]  /*0690*/  DADD R4, R4, R24 ;  /* 0x0000000004047229 */ /* 0x000fce0000000018 */
[----:B------:R-:W2:Y:S01]  /*06a0*/  LDC.64 R16, c[0x0][0x3e0] ;  /* 0x0000f800ff107b82 */ /* 0x000ea20000000a00 */
[----:B------:R-:W-:Y:S02]  /*06b0*/  DADD R28, R32, R28 ;  /* 0x00000000201c7229 */ /* 0x000fe4000000001c */
[----:B------:R-:W-:Y:S02]  /*06c0*/  DMUL R20, R20, 0.25 ;  /* 0x3fd0000014147828 */ /* 0x000fe40000000000 */
[----:B------:R-:W-:-:S04]  /*06d0*/  DMUL R4, R4, 0.25 ;  /* 0x3fd0000004047828 */ /* 0x000fc80000000000 */
[----:B------:R-:W-:Y:S02]  /*06e0*/  DMUL R28, R28, 0.25 ;  /* 0x3fd000001c1c7828 */ /* 0x000fe40000000000 */
[----:B------:R-:W-:Y:S02]  /*06f0*/  DMUL R6, R20, R6 ;  /* 0x0000000614067228 */ /* 0x000fe40000000000 */
[----:B------:R-:W-:Y:S01]  /*0700*/  DMUL R2, R4, R2 ;  /* 0x0000000204027228 */ /* 0x000fe20000000000 */
[----:B0-----:R-:W-:-:S03]  /*0710*/  IMAD.WIDE R14, R31, 0x8, R14 ;  /* 0x000000081f0e7825 */ /* 0x001fc600078e020e */
[----:B------:R-:W-:Y:S01]  /*0720*/  DMUL R12, R28, R12 ;  /* 0x0000000c1c0c7228 */ /* 0x000fe20000000000 */
[----:B-1----:R-:W-:-:S04]  /*0730*/  IMAD.WIDE R10, R31, 0x8, R10 ;  /* 0x000000081f0a7825 */ /* 0x002fc800078e020a */
[----:B--2---:R-:W-:Y:S01]  /*0740*/  IMAD.WIDE R16, R31, 0x8, R16 ;  /* 0x000000081f107825 */ /* 0x004fe200078e0210 */
[----:B------:R-:W-:Y:S04]  /*0750*/  STG.E.64 desc[UR4][R10.64], R6 ;  /* 0x000000060a007986 */ /* 0x000fe8000c101b04 */
[----:B------:R-:W-:Y:S04]  /*0760*/  STG.E.64 desc[UR4][R14.64], R2 ;  /* 0x000000020e007986 */ /* 0x000fe8000c101b04 */
[----:B------:R-:W-:Y:S01]  /*0770*/  STG.E.64 desc[UR4][R16.64], R12 ;  /* 0x0000000c10007986 */ /* 0x000fe2000c101b04 */
[----:B------:R-:W-:Y:S05]  /*0780*/  EXIT ;  /* 0x000000000000794d */ /* 0x000fea0003800000 */
.L_x_60:
        /* <DEDUP_REMOVED lines=15> */
.L_x_78:


//--------------------- .text._Z29thermal_diffusion_flux_kernelPKdS0_S0_S0_S0_PdS1_S1_iii --------------------------
	.section	.text._Z29thermal_diffusion_flux_kernelPKdS0_S0_S0_S0_PdS1_S1_iii,"ax",@progbits
	.align	128
        .global         _Z29thermal_diffusion_flux_kernelPKdS0_S0_S0_S0_PdS1_S1_iii
        .type           _Z29thermal_diffusion_flux_kernelPKdS0_S0_S0_S0_PdS1_S1_iii,@function
        .size           _Z29thermal_diffusion_flux_kernelPKdS0_S0_S0_S0_PdS1_S1_iii,(.L_x_79 - _Z29thermal_diffusion_flux_kernelPKdS0_S0_S0_S0_PdS1_S1_iii)
        .other          _Z29thermal_diffusion_flux_kernelPKdS0_S0_S0_S0_PdS1_S1_iii,@"STO_CUDA_ENTRY STV_DEFAULT"
_Z29thermal_diffusion_flux_kernelPKdS0_S0_S0_S0_PdS1_S1_iii:
.text._Z29thermal_diffusion_flux_kernelPKdS0_S0_S0_S0_PdS1_S1_iii:
        /* <DEDUP_REMOVED lines=22> */
[----:B------:R-:W-:-:S05]  /*0160*/  IADD3 R19, PT, PT, R6, 0x2, RZ ;  /* 0x0000000206137810 */ /* 0x000fca0007ffe0ff */
[----:B------:R-:W2:Y:S01]  /*0170*/  LDC.64 R4, c[0x0][0x390] ;  /* 0x0000e400ff047b82 */ /* 0x000ea20000000a00 */
[-C--:B------:R-:W-:Y:S02]  /*0180*/  IMAD R20, R20, R19.reuse, RZ ;  /* 0x0000001314147224 */ /* 0x080fe400078e02ff */
[----:B------:R-:W-:-:S04]  /*0190*/  IMAD R0, R14, R19, R3 ;  /* 0x000000130e007224 */ /* 0x000fc800078e0203 */
[----:B------:R-:W-:Y:S01]  /*01a0*/  IMAD R0, R15, R20, R0 ;  /* 0x000000140f007224 */ /* 0x000fe200078e0200 */
[----:B------:R-:W3:Y:S08]  /*01b0*/  LDC.64 R24, c[0x0][0x388] ;  /* 0x0000e200ff187b82 */ /* 0x000ef00000000a00 */
[----:B------:R-:W4:Y:S01]  /*01c0*/  LDC.64 R22, c[0x0][0x398] ;  /* 0x0000e600ff167b82 */ /* 0x000f220000000a00 */
[----:B0-----:R-:W-:-:S05]  /*01d0*/  IMAD.WIDE R16, R0, 0x8, R16 ;  /* 0x0000000800107825 */ /* 0x001fca00078e0210 */
[----:B-1----:R-:W5:Y:S02]  /*01e0*/  LDG.E.64.CONSTANT R6, desc[UR4][R16.64+0x8] ;  /* 0x0000080410067981 */ /* 0x002f64000c1e9b00 */
[----:B------:R-:W0:Y:S01]  /*01f0*/  LDC.64 R12, c[0x0][0x3a0] ;  /* 0x0000e800ff0c7b82 */ /* 0x000e220000000a00 */
[----:B--2---:R-:W-:Y:S01]  /*0200*/  IMAD.WIDE R4, R3, 0x8, R4 ;  /* 0x0000000803047825 */ /* 0x004fe200078e0204 */
[----:B------:R-:W5:Y:S03]  /*0210*/  LDG.E.64.CONSTANT R10, desc[UR4][R16.64] ;  /* 0x00000004100a7981 */ /* 0x000f66000c1e9b00 */
[--C-:B------:R-:W-:Y:S02]  /*0220*/  IMAD.WIDE R2, R20, 0x8, R16.reuse ;  /* 0x0000000814027825 */ /* 0x100fe400078e0210 */
[----:B------:R-:W2:Y:S02]  /*0230*/  LDG.E.64.CONSTANT R4, desc[UR4][R4.64] ;  /* 0x0000000404047981 */ /* 0x000ea4000c1e9b00 */
[----:B------:R-:W-:-:S02]  /*0240*/  IMAD.WIDE R8, R19, 0x8, R16 ;  /* 0x0000000813087825 */ /* 0x000fc400078e0210 */
[----:B------:R-:W2:Y:S02]  /*0250*/  LDG.E.64.CONSTANT R2, desc[UR4][R2.64] ;  /* 0x0000000402027981 */ /* 0x000ea4000c1e9b00 */
[----:B---3--:R-:W-:Y:S02]  /*0260*/  IMAD.WIDE R24, R0, 0x8, R24 ;  /* 0x0000000800187825 */ /* 0x008fe400078e0218 */
[----:B------:R-:W3:Y:S02]  /*0270*/  LDG.E.64.CONSTANT R8, desc[UR4][R8.64] ;  /* 0x0000000408087981 */ /* 0x000ee4000c1e9b00 */
[--C-:B------:R-:W-:Y:S02]  /*0280*/  IMAD.WIDE R18, R19, 0x8, R24.reuse ;  /* 0x0000000813127825 */ /* 0x100fe400078e0218 */
[----:B------:R-:W3:Y:S02]  /*0290*/  LDG.E.64.CONSTANT R16, desc[UR4][R24.64] ;  /* 0x0000000418107981 */ /* 0x000ee4000c1e9b00 */
[----:B------:R-:W-:-:S02]  /*02a0*/  IMAD.WIDE R20, R20, 0x8, R24 ;  /* 0x0000000814147825 */ /* 0x000fc400078e0218 */
[----:B------:R-:W3:Y:S02]  /*02b0*/  LDG.E.64.CONSTANT R18, desc[UR4][R18.64] ;  /* 0x0000000412127981 */ /* 0x000ee4000c1e9b00 */
[----:B----4-:R-:W-:Y:S02]  /*02c0*/  IMAD.WIDE.U32 R22, R14, 0x8, R22 ;  /* 0x000000080e167825 */ /* 0x010fe400078e0016 */
[----:B------:R-:W4:Y:S02]  /*02d0*/  LDG.E.64.CONSTANT R20, desc[UR4][R20.64] ;  /* 0x0000000414147981 */ /* 0x000f24000c1e9b00 */
[----:B0-----:R-:W-:Y:S02]  /*02e0*/  IMAD.WIDE.U32 R12, R15, 0x8, R12 ;  /* 0x000000080f0c7825 */ /* 0x001fe400078e000c */
[----:B------:R-:W4:Y:S04]  /*02f0*/  LDG.E.64.CONSTANT R14, desc[UR4][R24.64+0x8] ;  /* 0x00000804180e7981 */ /* 0x000f28000c1e9b00 */
[----:B------:R-:W4:Y:S04]  /*0300*/  LDG.E.64.CONSTANT R22, desc[UR4][R22.64] ;  /* 0x0000000416167981 */ /* 0x000f28000c1e9b00 */
[----:B------:R-:W4:Y:S01]  /*0310*/  LDG.E.64.CONSTANT R12, desc[UR4][R12.64] ;  /* 0x000000040c0c7981 */ /* 0x000f22000c1e9b00 */
[----:B-----5:R-:W-:-:S08]  /*0320*/  DADD R6, R6, -R10 ;  /* 0x0000000006067229 */ /* 0x020fd0000000080a */
[----:B--2---:R-:W-:Y:S02]  /*0330*/  DMUL R4, R6, R4 ;  /* 0x0000000406047228 */ /* 0x004fe40000000000 */
[C---:B------:R-:W-:Y:S01]  /*0340*/  DADD R26, -R10.reuse, R2 ;  /* 0x000000000a1a7229 */ /* 0x040fe20000000102 */
[----:B------:R-:W0:Y:S01]  /*0350*/  LDC.64 R6, c[0x0][0x3b0] ;  /* 0x0000ec00ff067b82 */ /* 0x000e220000000a00 */
[----:B---3--:R-:W-:-:S07]  /*0360*/  DADD R8, -R10, R8 ;  /* 0x000000000a087229 */ /* 0x008fce0000000108 */
[----:B------:R-:W1:Y:S08]  /*0370*/  LDC.64 R2, c[0x0][0x3a8] ;  /* 0x0000ea00ff027b82 */ /* 0x000e700000000a00 */
[----:B------:R-:W2:Y:S01]  /*0380*/  LDC.64 R10, c[0x0][0x3b8] ;  /* 0x0000ee00ff0a7b82 */ /* 0x000ea20000000a00 */
[----:B------:R-:W-:Y:S02]  /*0390*/  DADD R18, R16, R18 ;  /* 0x0000000010127229 */ /* 0x000fe40000000012 */
[----:B----4-:R-:W-:-:S02]  /*03a0*/  DADD R14, R14, R16 ;  /* 0x000000000e0e7229 */ /* 0x010fc40000000010 */
[----:B------:R-:W-:Y:S02]  /*03b0*/  DADD R20, R16, R20 ;  /* 0x0000000010147229 */ /* 0x000fe40000000014 */
[----:B------:R-:W-:Y:S02]  /*03c0*/  DMUL R8, R8, R22 ;  /* 0x0000001608087228 */ /* 0x000fe40000000000 */
[----:B------:R-:W-:Y:S02]  /*03d0*/  DMUL R18, R18, 0.5 ;  /* 0x3fe0000012127828 */ /* 0x000fe40000000000 */
[----:B------:R-:W-:Y:S02]  /*03e0*/  DMUL R14, R14, 0.5 ;  /* 0x3fe000000e0e7828 */ /* 0x000fe40000000000 */
[----:B------:R-:W-:Y:S02]  /*03f0*/  DMUL R12, R26, R12 ;  /* 0x0000000c1a0c7228 */ /* 0x000fe40000000000 */
[----:B------:R-:W-:Y:S01]  /*0400*/  DMUL R20, R20, 0.5 ;  /* 0x3fe0000014147828 */ /* 0x000fe20000000000 */
[----:B-1----:R-:W-:Y:S01]  /*0410*/  IMAD.WIDE R2, R0, 0x8, R2 ;  /* 0x0000000800027825 */ /* 0x002fe200078e0202 */
[----:B------:R-:W-:-:S02]  /*0420*/  DMUL R8, R8, R18 ;  /* 0x0000001208087228 */ /* 0x000fc40000000000 */
[----:B------:R-:W-:Y:S01]  /*0430*/  DMUL R4, R4, R14 ;  /* 0x0000000e04047228 */ /* 0x000fe20000000000 */
[----:B0-----:R-:W-:-:S03]  /*0440*/  IMAD.WIDE R6, R0, 0x8, R6 ;  /* 0x0000000800067825 */ /* 0x001fc600078e0206 */
[----:B------:R-:W-:Y:S01]  /*0450*/  DMUL R12, R12, R20 ;  /* 0x000000140c0c7228 */ /* 0x000fe20000000000 */
[----:B--2---:R-:W-:Y:S02]  /*0460*/  IMAD.WIDE R10, R0, 0x8, R10 ;  /* 0x00000008000a7825 */ /* 0x004fe400078e020a */
[----:B------:R-:W-:Y:S04]  /*0470*/  STG.E.64 desc[UR4][R2.64], R4 ;  /* 0x0000000402007986 */ /* 0x000fe8000c101b04 */
[----:B------:R-:W-:Y:S04]  /*0480*/  STG.E.64 desc[UR4][R6.64], R8 ;  /* 0x0000000806007986 */ /* 0x000fe8000c101b04 */
[----:B------:R-:W-:Y:S01]  /*0490*/  STG.E.64 desc[UR4][R10.64], R12 ;  /* 0x0000000c0a007986 */ /* 0x000fe2000c101b04 */
[----:B------:R-:W-:Y:S05]  /*04a0*/  EXIT ;  /* 0x000000000000794d */ /* 0x000fea0003800000 */
.L_x_61:
        /* <DEDUP_REMOVED lines=13> */
.L_x_79:


//--------------------- .text._Z29species_diffusion_flux_kernelPKdS0_S0_S0_S0_PdS1_S1_iiiii --------------------------
	.section	.text._Z29species_diffusion_flux_kernelPKdS0_S0_S0_S0_PdS1_S1_iiiii,"ax",@progbits
	.align	128
        .global         _Z29species_diffusion_flux_kernelPKdS0_S0_S0_S0_PdS1_S1_iiiii
        .type           _Z29species_diffusion_flux_kernelPKdS0_S0_S0_S0_PdS1_S1_iiiii,@function
        .size           _Z29species_diffusion_flux_kernelPKdS0_S0_S0_S0_PdS1_S1_iiiii,(.L_x_80 - _Z29species_diffusion_flux_kernelPKdS0_S0_S0_S0_PdS1_S1_iiiii)
        .other          _Z29species_diffusion_flux_kernelPKdS0_S0_S0_S0_PdS1_S1_iiiii,@"STO_CUDA_ENTRY STV_DEFAULT"
_Z29species_diffusion_flux_kernelPKdS0_S0_S0_S0_PdS1_S1_iiiii:
.text._Z29species_diffusion_flux_kernelPKdS0_S0_S0_S0_PdS1_S1_iiiii:
        /* <DEDUP_REMOVED lines=20> */
[----:B------:R-:W1:Y:S01]  /*0140*/  LDCU UR5, c[0x0][0x3d0] ;  /* 0x00007a00ff0577ac */ /* 0x000e620008000800 */
[----:B------:R-:W-:Y:S02]  /*0150*/  IADD3 R20, PT, PT, R9, 0x2, RZ ;  /* 0x0000000209147810 */ /* 0x000fe40007ffe0ff */
[----:B------:R-:W-:Y:S01]  /*0160*/  IADD3 R23, PT, PT, R8, 0x2, RZ ;  /* 0x0000000208177810 */ /* 0x000fe20007ffe0ff */
[----:B------:R-:W-:Y:S01]  /*0170*/  UIADD3 UR4, UPT, UPT, UR8, 0x2, URZ ;  /* 0x0000000208047890 */ /* 0x000fe2000fffe0ff */
[----:B------:R-:W2:Y:S02]  /*0180*/  LDCU.64 UR6, c[0x0][0x358] ;  /* 0x00006b00ff0677ac */ /* 0x000ea40008000a00 */
[----:B------:R-:W3:Y:S01]  /*0190*/  LDC.64 R14, c[0x0][0x390] ;  /* 0x0000e400ff0e7b82 */ /* 0x000ee20000000a00 */
[-C--:B------:R-:W-:Y:S02]  /*01a0*/  IMAD R20, R20, R23.reuse, RZ ;  /* 0x0000001714147224 */ /* 0x080fe400078e02ff */
[----:B------:R-:W-:-:S02]  /*01b0*/  IMAD R21, R4, R23, R3 ;  /* 0x0000001704157224 */ /* 0x000fc400078e0203 */
[----:B------:R-:W-:Y:S02]  /*01c0*/  IMAD R0, R20, UR4, RZ ;  /* 0x0000000414007c24 */ /* 0x000fe4000f8e02ff */
[----:B------:R-:W-:Y:S01]  /*01d0*/  IMAD R21, R5, R20, R21 ;  /* 0x0000001405157224 */ /* 0x000fe200078e0215 */
[----:B------:R-:W4:Y:S03]  /*01e0*/  LDC.64 R24, c[0x0][0x388] ;  /* 0x0000e200ff187b82 */ /* 0x000f260000000a00 */
[----:B-1----:R-:W-:-:S05]  /*01f0*/  IMAD R0, R0, UR5, R21 ;  /* 0x0000000500007c24 */ /* 0x002fca000f8e0215 */
[----:B------:R-:W1:Y:S01]  /*0200*/  LDC.64 R18, c[0x0][0x398] ;  /* 0x0000e600ff127b82 */ /* 0x000e620000000a00 */
[----:B0-----:R-:W-:-:S05]  /*0210*/  IMAD.WIDE R6, R0, 0x8, R6 ;  /* 0x0000000800067825 */ /* 0x001fca00078e0206 */
[----:B--2---:R-:W2:Y:S02]  /*0220*/  LDG.E.64.CONSTANT R8, desc[UR6][R6.64+0x8] ;  /* 0x0000080606087981 */ /* 0x004ea4000c1e9b00 */
[----:B------:R-:W0:Y:S01]  /*0230*/  LDC.64 R16, c[0x0][0x3a0] ;  /* 0x0000e800ff107b82 */ /* 0x000e220000000a00 */
[----:B---3--:R-:W-:Y:S01]  /*0240*/  IMAD.WIDE R14, R3, 0x8, R14 ;  /* 0x00000008030e7825 */ /* 0x008fe200078e020e */
[----:B------:R-:W2:Y:S03]  /*0250*/  LDG.E.64.CONSTANT R12, desc[UR6][R6.64] ;  /* 0x00000006060c7981 */ /* 0x000ea6000c1e9b00 */
[--C-:B------:R-:W-:Y:S02]  /*0260*/  IMAD.WIDE R2, R20, 0x8, R6.reuse ;  /* 0x0000000814027825 */ /* 0x100fe400078e0206 */
[----:B------:R-:W3:Y:S02]  /*0270*/  LDG.E.64.CONSTANT R14, desc[UR6][R14.64] ;  /* 0x000000060e0e7981 */ /* 0x000ee4000c1e9b00 */
[----:B------:R-:W-:-:S02]  /*0280*/  IMAD.WIDE R10, R23, 0x8, R6 ;  /* 0x00000008170a7825 */ /* 0x000fc400078e0206 */
[----:B------:R-:W5:Y:S02]  /*0290*/  LDG.E.64.CONSTANT R2, desc[UR6][R2.64] ;  /* 0x0000000602027981 */ /* 0x000f64000c1e9b00 */
[----:B----4-:R-:W-:Y:S02]  /*02a0*/  IMAD.WIDE R24, R21, 0x8, R24 ;  /* 0x0000000815187825 */ /* 0x010fe400078e0218 */
[----:B------:R-:W4:Y:S02]  /*02b0*/  LDG.E.64.CONSTANT R10, desc[UR6][R10.64] ;  /* 0x000000060a0a7981 */ /* 0x000f24000c1e9b00 */
[--C-:B------:R-:W-:Y:S02]  /*02c0*/  IMAD.WIDE R22, R23, 0x8, R24.reuse ;  /* 0x0000000817167825 */ /* 0x100fe400078e0218 */
[----:B------:R-:W4:Y:S02]  /*02d0*/  LDG.E.64.CONSTANT R6, desc[UR6][R24.64+0x8] ;  /* 0x0000080618067981 */ /* 0x000f24000c1e9b00 */
[----:B------:R-:W-:-:S02]  /*02e0*/  IMAD.WIDE R20, R20, 0x8, R24 ;  /* 0x0000000814147825 */ /* 0x000fc400078e0218 */
[----:B------:R-:W4:Y:S02]  /*02f0*/  LDG.E.64.CONSTANT R22, desc[UR6][R22.64] ;  /* 0x0000000616167981 */ /* 0x000f24000c1e9b00 */
[----:B-1----:R-:W-:Y:S02]  /*0300*/  IMAD.WIDE.U32 R18, R4, 0x8, R18 ;  /* 0x0000000804127825 */ /* 0x002fe400078e0012 */
[----:B------:R-:W4:Y:S02]  /*0310*/  LDG.E.64.CONSTANT R20, desc[UR6][R20.64] ;  /* 0x0000000614147981 */ /* 0x000f24000c1e9b00 */
[----:B0-----:R-:W-:Y:S02]  /*0320*/  IMAD.WIDE.U32 R16, R5, 0x8, R16 ;  /* 0x0000000805107825 */ /* 0x001fe400078e0010 */
[----:B------:R-:W4:Y:S04]  /*0330*/  LDG.E.64.CONSTANT R4, desc[UR6][R24.64] ;  /* 0x0000000618047981 */ /* 0x000f28000c1e9b00 */
[----:B------:R-:W4:Y:S04]  /*0340*/  LDG.E.64.CONSTANT R18, desc[UR6][R18.64] ;  /* 0x0000000612127981 */ /* 0x000f28000c1e9b00 */
[----:B------:R-:W4:Y:S01]  /*0350*/  LDG.E.64.CONSTANT R16, desc[UR6][R16.64] ;  /* 0x0000000610107981 */ /* 0x000f22000c1e9b00 */
[----:B--2---:R-:W-:-:S08]  /*0360*/  DADD R8, R8, -R12 ;  /* 0x0000000008087229 */ /* 0x004fd0000000080c */
[----:B---3--:R-:W-:Y:S02]  /*0370*/  DMUL R14, R8, R14 ;  /* 0x0000000e080e7228 */ /* 0x008fe40000000000 */
[C---:B-----5:R-:W-:Y:S01]  /*0380*/  DADD R26, -R12.reuse, R2 ;  /* 0x000000000c1a7229 */ /* 0x060fe20000000102 */
[----:B------:R-:W0:Y:S01]  /*0390*/  LDC.64 R8, c[0x0][0x3b0] ;  /* 0x0000ec00ff087b82 */ /* 0x000e220000000a00 */
[----:B----4-:R-:W-:-:S07]  /*03a0*/  DADD R10, -R12, R10 ;  /* 0x000000000c0a7229 */ /* 0x010fce000000010a */
[----:B------:R-:W1:Y:S08]  /*03b0*/  LDC.64 R2, c[0x0][0x3a8] ;  /* 0x0000ea00ff027b82 */ /* 0x000e700000000a00 */
[----:B------:R-:W2:Y:S01]  /*03c0*/  LDC.64 R12, c[0x0][0x3b8] ;  /* 0x0000ee00ff0c7b82 */ /* 0x000ea20000000a00 */
[----:B------:R-:W-:Y:S02]  /*03d0*/  DADD R6, R6, R4 ;  /* 0x0000000006067229 */ /* 0x000fe40000000004 */
[----:B------:R-:W-:-:S02]  /*03e0*/  DADD R22, R4, R22 ;  /* 0x0000000004167229 */ /* 0x000fc40000000016 */
[----:B------:R-:W-:Y:S02]  /*03f0*/  DADD R20, R4, R20 ;  /* 0x0000000004147229 */ /* 0x000fe40000000014 */
[----:B------:R-:W-:Y:S02]  /*0400*/  DMUL R10, R10, R18 ;  /* 0x000000120a0a7228 */ /* 0x000fe40000000000 */
[----:B------:R-:W-:Y:S02]  /*0410*/  DMUL R6, R6, 0.5 ;  /* 0x3fe0000006067828 */ /* 0x000fe40000000000 */
[----:B------:R-:W-:Y:S02]  /*0420*/  DMUL R22, R22, 0.5 ;  /* 0x3fe0000016167828 */ /* 0x000fe40000000000 */
[----:B------:R-:W-:Y:S02]  /*0430*/  DMUL R16, R26, R16 ;  /* 0x000000101a107228 */ /* 0x000fe40000000000 */
[----:B------:R-:W-:-:S02]  /*0440*/  DMUL R20, R20, 0.5 ;  /* 0x3fe0000014147828 */ /* 0x000fc40000000000 */
[----:B------:R-:W-:Y:S01]  /*0450*/  DMUL R6, R14, R6 ;  /* 0x000000060e067228 */ /* 0x000fe20000000000 */
[----:B-1----:R-:W-:Y:S01]  /*0460*/  IMAD.WIDE R2, R0, 0x8, R2 ;  /* 0x0000000800027825 */ /* 0x002fe200078e0202 */
[----:B------:R-:W-:-:S03]  /*0470*/  DMUL R10, R10, R22 ;  /* 0x000000160a0a7228 */ /* 0x000fc60000000000 */
[----:B0-----:R-:W-:Y:S01]  /*0480*/  IMAD.WIDE R8, R0, 0x8, R8 ;  /* 0x0000000800087825 */ /* 0x001fe200078e0208 */
[----:B------:R-:W-:-:S03]  /*0490*/  DMUL R16, R16, R20 ;  /* 0x0000001410107228 */ /* 0x000fc60000000000 */
[----:B--2---:R-:W-:Y:S01]  /*04a0*/  IMAD.WIDE R12, R0, 0x8, R12 ;  /* 0x00000008000c7825 */ /* 0x004fe200078e020c */
[----:B------:R-:W-:Y:S04]  /*04b0*/  STG.E.64 desc[UR6][R2.64], R6 ;  /* 0x0000000602007986 */ /* 0x000fe8000c101b06 */
[----:B------:R-:W-:Y:S04]  /*04c0*/  STG.E.64 desc[UR6][R8.64], R10 ;  /* 0x0000000a08007986 */ /* 0x000fe8000c101b06 */
[----:B------:R-:W-:Y:S01]  /*04d0*/  STG.E.64 desc[UR6][R12.64], R16 ;  /* 0x000000100c007986 */ /* 0x000fe2000c101b06 */
[----:B------:R-:W-:Y:S05]  /*04e0*/  EXIT ;  /* 0x000000000000794d */ /* 0x000fea0003800000 */
.L_x_62:
        /* <DEDUP_REMOVED lines=9> */
.L_x_80:


//--------------------- .nv.shared.reserved.0     --------------------------
	.section	.nv.shared.reserved.0,"aw",@nobits
	.weak		__nv_reservedSMEM_offset_0_alias
	.size		__nv_reservedSMEM_offset_0_alias, 0, 64
	.other		__nv_reservedSMEM_offset_0_alias,@"STO_CUDA_RESERVED_SHARED STV_DEFAULT"
__nv_reservedSMEM_offset_0_alias:
	.zero		0
	.zero		64


//--------------------- .nv.constant0.density_update_kernel --------------------------
	.section	.nv.constant0.density_update_kernel,"a",@progbits
	.sectionflags	@""
	.align	4
.nv.constant0.density_update_kernel:
	.zero		1020


//--------------------- .nv.constant0._Z22flux_divergence_kernelPKdS0_S0_S0_S0_S0_Pdiii --------------------------
	.section	.nv.constant0._Z22flux_divergence_kernelPKdS0_S0_S0_S0_S0_Pdiii,"a",@progbits
	.sectionflags	@""
	.align	4
.nv.constant0._Z22flux_divergence_kernelPKdS0_S0_S0_S0_S0_Pdiii:
	.zero		964


//--------------------- .nv.constant0._Z31fds_advection_divergence_kernelPKdS0_S0_S0_S0_S0_S0_S0_S0_S0_Pdiii --------------------------
	.section	.nv.constant0._Z31fds_advection_divergence_kernelPKdS0_S0_S0_S0_S0_S0_S0_S0_S0_Pdiii,"a",@progbits
	.sectionflags	@""
	.align	4
.nv.constant0._Z31fds_advection_divergence_kernelPKdS0_S0_S0_S0_S0_S0_S0_S0_S0_Pdiii:
	.zero		996


//--------------------- .nv.constant0._Z23advection_flux_z_kernelPKdS0_Pdiiii --------------------------
	.section	.nv.constant0._Z23advection_flux_z_kernelPKdS0_Pdiiii,"a",@progbits
	.sectionflags	@""
	.align	4
.nv.constant0._Z23advection_flux_z_kernelPKdS0_Pdiiii:
	.zero		936


//--------------------- .nv.constant0._Z23advection_flux_y_kernelPKdS0_Pdiiii --------------------------
	.section	.nv.constant0._Z23advection_flux_y_kernelPKdS0_Pdiiii,"a",@progbits
	.sectionflags	@""
	.align	4
.nv.constant0._Z23advection_flux_y_kernelPKdS0_Pdiiii:
	.zero		936


//--------------------- .nv.constant0._Z23advection_flux_x_kernelPKdS0_Pdiiii --------------------------
	.section	.nv.constant0._Z23advection_flux_x_kernelPKdS0_Pdiiii,"a",@progbits
	.sectionflags	@""
	.align	4
.nv.constant0._Z23advection_flux_x_kernelPKdS0_Pdiiii:
	.zero		936


//--------------------- .nv.constant0._Z22velocity_flux_z_kernelPKdS0_S0_S0_S0_S0_S0_S0_S0_S0_S0_S0_S0_S0_S0_Pdiii --------------------------
	.section	.nv.constant0._Z22velocity_flux_z_kernelPKdS0_S0_S0_S0_S0_S0_S0_S0_S0_S0_S0_S0_S0_S0_Pdiii,"a",@progbits
	.sectionflags	@""
	.align	4
.nv.constant0._Z22velocity_flux_z_kernelPKdS0_S0_S0_S0_S0_S0_S0_S0_S0_S0_S0_S0_S0_S0_Pdiii:
	.zero		1036


//--------------------- .nv.constant0._Z22velocity_flux_y_kernelPKdS0_S0_S0_S0_S0_S0_S0_S0_S0_S0_S0_S0_S0_S0_Pdiii --------------------------
	.section	.nv.constant0._Z22velocity_flux_y_kernelPKdS0_S0_S0_S0_S0_S0_S0_S0_S0_S0_S0_S0_S0_S0_Pdiii,"a",@progbits
	.sectionflags	@""
	.align	4
.nv.constant0._Z22velocity_flux_y_kernelPKdS0_S0_S0_S0_S0_S0_S0_S0_S0_S0_S0_S0_S0_S0_Pdiii:
	.zero		1036


//--------------------- .nv.constant0._Z22velocity_flux_x_kernelPKdS0_S0_S0_S0_S0_S0_S0_S0_S0_S0_S0_S0_S0_S0_S0_Pdiii --------------------------
	.section	.nv.constant0._Z22velocity_flux_x_kernelPKdS0_S0_S0_S0_S0_S0_S0_S0_S0_S0_S0_S0_S0_S0_S0_Pdiii,"a",@progbits
	.sectionflags	@""
	.align	4
.nv.constant0._Z22velocity_flux_x_kernelPKdS0_S0_S0_S0_S0_S0_S0_S0_S0_S0_S0_S0_S0_S0_S0_Pdiii:
	.zero		1044


//--------------------- .nv.constant0._Z23vorticity_stress_kernelPKdS0_S0_S0_S0_S0_S0_PdS1_S1_S1_S1_S1_iii --------------------------
	.section	.nv.constant0._Z23vorticity_stress_kernelPKdS0_S0_S0_S0_S0_S0_PdS1_S1_S1_S1_S1_iii,"a",@progbits
	.sectionflags	@""
	.align	4
.nv.constant0._Z23vorticity_stress_kernelPKdS0_S0_S0_S0_S0_S0_PdS1_S1_S1_S1_S1_iii:
	.zero		1012


//--------------------- .nv.constant0._Z29thermal_diffusion_flux_kernelPKdS0_S0_S0_S0_PdS1_S1_iii --------------------------
	.section	.nv.constant0._Z29thermal_diffusion_flux_kernelPKdS0_S0_S0_S0_PdS1_S1_iii,"a",@progbits
	.sectionflags	@""
	.align	4
.nv.constant0._Z29thermal_diffusion_flux_kernelPKdS0_S0_S0_S0_PdS1_S1_iii:
	.zero		972


//--------------------- .nv.constant0._Z29species_diffusion_flux_kernelPKdS0_S0_S0_S0_PdS1_S1_iiiii --------------------------
	.section	.nv.constant0._Z29species_diffusion_flux_kernelPKdS0_S0_S0_S0_PdS1_S1_iiiii,"a",@progbits
	.sectionflags	@""
	.align	4
.nv.constant0._Z29species_diffusion_flux_kernelPKdS0_S0_S0_S0_PdS1_S1_iiiii:
	.zero		980


//--------------------- SYMBOLS --------------------------

	.type		.nv.reservedSmem.offset0,@object
	.size		.nv.reservedSmem.offset0,0x4
